//
// Generated by NVIDIA NVVM Compiler
//
// Compiler Build ID: CL-36424714
// Cuda compilation tools, release 13.0, V13.0.88
// Based on NVVM 20.0.0
//

.version 9.0
.target sm_100
.address_size 64

	// .globl	_Z7get_sumPfS_i
// _ZZ7get_sumPfS_iE6data_s has been demoted
// _ZZ25mean_center_and_transposePfiiS_S_E6data_s has been demoted
// _ZZ7mat_mulPfS_S_iiiE4sh_A has been demoted
// _ZZ7mat_mulPfS_S_iiiE4sh_B has been demoted

.visible .entry _Z7get_sumPfS_i(
	.param .u64 .ptr .align 1 _Z7get_sumPfS_i_param_0,
	.param .u64 .ptr .align 1 _Z7get_sumPfS_i_param_1,
	.param .u32 _Z7get_sumPfS_i_param_2
)
{
	.reg .pred 	%p<13>;
	.reg .b32 	%r<15>;
	.reg .b32 	%f<37>;
	.reg .b64 	%rd<9>;
	// demoted variable
	.shared .align 4 .b8 _ZZ7get_sumPfS_iE6data_s[4096];
	ld.param.u64 	%rd3, [_Z7get_sumPfS_i_param_0];
	ld.param.u64 	%rd2, [_Z7get_sumPfS_i_param_1];
	ld.param.u32 	%r6, [_Z7get_sumPfS_i_param_2];
	cvta.to.global.u64 	%rd4, %rd3;
	mov.u32 	%r1, %ctaid.y;
	mov.u32 	%r2, %tid.x;
	mul.lo.s32 	%r7, %r6, %r1;
	mov.u32 	%r8, %ctaid.x;
	shl.b32 	%r9, %r8, 11;
	or.b32  	%r10, %r9, %r2;
	add.s32 	%r3, %r10, %r7;
	shl.b32 	%r11, %r2, 2;
	mov.u32 	%r12, _ZZ7get_sumPfS_iE6data_s;
	add.s32 	%r4, %r12, %r11;
	mov.b32 	%r13, 0;
	st.shared.u32 	[%r4], %r13;
	bar.sync 	0;
	add.s32 	%r5, %r7, %r6;
	setp.ge.s32 	%p1, %r3, %r5;
	mul.wide.s32 	%rd5, %r3, 4;
	add.s64 	%rd1, %rd4, %rd5;
	@%p1 bra 	$L__BB0_2;
	ld.global.f32 	%f1, [%rd1];
	st.shared.f32 	[%r4], %f1;
$L__BB0_2:
	add.s32 	%r14, %r3, 1024;
	setp.ge.s32 	%p2, %r14, %r5;
	@%p2 bra 	$L__BB0_4;
	ld.global.f32 	%f2, [%rd1+4096];
	ld.shared.f32 	%f3, [%r4];
	add.f32 	%f4, %f2, %f3;
	st.shared.f32 	[%r4], %f4;
$L__BB0_4:
	bar.sync 	0;
	setp.gt.u32 	%p3, %r2, 511;
	@%p3 bra 	$L__BB0_6;
	ld.shared.f32 	%f5, [%r4];
	ld.shared.f32 	%f6, [%r4+2048];
	add.f32 	%f7, %f5, %f6;
	st.shared.f32 	[%r4], %f7;
$L__BB0_6:
	bar.sync 	0;
	setp.gt.u32 	%p4, %r2, 255;
	@%p4 bra 	$L__BB0_8;
	ld.shared.f32 	%f8, [%r4];
	ld.shared.f32 	%f9, [%r4+1024];
	add.f32 	%f10, %f8, %f9;
	st.shared.f32 	[%r4], %f10;
$L__BB0_8:
	bar.sync 	0;
	setp.gt.u32 	%p5, %r2, 127;
	@%p5 bra 	$L__BB0_10;
	ld.shared.f32 	%f11, [%r4];
	ld.shared.f32 	%f12, [%r4+512];
	add.f32 	%f13, %f11, %f12;
	st.shared.f32 	[%r4], %f13;
$L__BB0_10:
	bar.sync 	0;
	setp.gt.u32 	%p6, %r2, 63;
	@%p6 bra 	$L__BB0_12;
	ld.shared.f32 	%f14, [%r4];
	ld.shared.f32 	%f15, [%r4+256];
	add.f32 	%f16, %f14, %f15;
	st.shared.f32 	[%r4], %f16;
$L__BB0_12:
	bar.sync 	0;
	setp.gt.u32 	%p7, %r2, 31;
	@%p7 bra 	$L__BB0_14;
	ld.shared.f32 	%f17, [%r4];
	ld.shared.f32 	%f18, [%r4+128];
	add.f32 	%f19, %f17, %f18;
	st.shared.f32 	[%r4], %f19;
$L__BB0_14:
	bar.sync 	0;
	setp.gt.u32 	%p8, %r2, 15;
	@%p8 bra 	$L__BB0_16;
	ld.shared.f32 	%f20, [%r4];
	ld.shared.f32 	%f21, [%r4+64];
	add.f32 	%f22, %f20, %f21;
	st.shared.f32 	[%r4], %f22;
$L__BB0_16:
	bar.sync 	0;
	setp.gt.u32 	%p9, %r2, 7;
	@%p9 bra 	$L__BB0_18;
	ld.shared.f32 	%f23, [%r4];
	ld.shared.f32 	%f24, [%r4+32];
	add.f32 	%f25, %f23, %f24;
	st.shared.f32 	[%r4], %f25;
$L__BB0_18:
	bar.sync 	0;
	setp.gt.u32 	%p10, %r2, 3;
	@%p10 bra 	$L__BB0_20;
	ld.shared.f32 	%f26, [%r4];
	ld.shared.f32 	%f27, [%r4+16];
	add.f32 	%f28, %f26, %f27;
	st.shared.f32 	[%r4], %f28;
$L__BB0_20:
	bar.sync 	0;
	setp.gt.u32 	%p11, %r2, 1;
	@%p11 bra 	$L__BB0_22;
	ld.shared.f32 	%f29, [%r4];
	ld.shared.f32 	%f30, [%r4+8];
	add.f32 	%f31, %f29, %f30;
	st.shared.f32 	[%r4], %f31;
$L__BB0_22:
	bar.sync 	0;
	setp.ne.s32 	%p12, %r2, 0;
	@%p12 bra 	$L__BB0_24;
	ld.shared.f32 	%f32, [%r4];
	ld.shared.f32 	%f33, [_ZZ7get_sumPfS_iE6data_s+4];
	add.f32 	%f34, %f32, %f33;
	st.shared.f32 	[%r4], %f34;
	cvta.to.global.u64 	%rd6, %rd2;
	mul.wide.u32 	%rd7, %r1, 4;
	add.s64 	%rd8, %rd6, %rd7;
	ld.shared.f32 	%f35, [_ZZ7get_sumPfS_iE6data_s];
	atom.global.add.f32 	%f36, [%rd8], %f35;
$L__BB0_24:
	ret;

}
	// .globl	_Z25mean_center_and_transposePfiiS_S_
.visible .entry _Z25mean_center_and_transposePfiiS_S_(
	.param .u64 .ptr .align 1 _Z25mean_center_and_transposePfiiS_S__param_0,
	.param .u32 _Z25mean_center_and_transposePfiiS_S__param_1,
	.param .u32 _Z25mean_center_and_transposePfiiS_S__param_2,
	.param .u64 .ptr .align 1 _Z25mean_center_and_transposePfiiS_S__param_3,
	.param .u64 .ptr .align 1 _Z25mean_center_and_transposePfiiS_S__param_4
)
{
	.reg .pred 	%p<7>;
	.reg .b32 	%r<36>;
	.reg .b32 	%f<7>;
	.reg .b64 	%rd<12>;
	// demoted variable
	.shared .align 4 .b8 _ZZ25mean_center_and_transposePfiiS_S_E6data_s[4096];
	ld.param.u64 	%rd1, [_Z25mean_center_and_transposePfiiS_S__param_0];
	ld.param.u32 	%r11, [_Z25mean_center_and_transposePfiiS_S__param_1];
	ld.param.u32 	%r10, [_Z25mean_center_and_transposePfiiS_S__param_2];
	ld.param.u64 	%rd2, [_Z25mean_center_and_transposePfiiS_S__param_3];
	ld.param.u64 	%rd3, [_Z25mean_center_and_transposePfiiS_S__param_4];
	mov.u32 	%r12, %ntid.x;
	mov.u32 	%r13, %ctaid.x;
	mul.lo.s32 	%r1, %r12, %r13;
	mov.u32 	%r14, %ntid.y;
	mov.u32 	%r15, %ctaid.y;
	mul.lo.s32 	%r2, %r14, %r15;
	mov.u32 	%r3, %tid.x;
	add.s32 	%r4, %r1, %r3;
	mov.u32 	%r5, %tid.y;
	add.s32 	%r16, %r2, %r5;
	setp.ge.s32 	%p1, %r4, %r10;
	setp.ge.s32 	%p2, %r16, %r11;
	or.pred  	%p3, %p1, %p2;
	@%p3 bra 	$L__BB1_2;
	cvta.to.global.u64 	%rd5, %rd1;
	mad.lo.s32 	%r23, %r10, %r16, %r4;
	mul.wide.s32 	%rd6, %r23, 4;
	add.s64 	%rd7, %rd5, %rd6;
	ld.global.f32 	%f2, [%rd7];
	mul.wide.u32 	%rd8, %r16, 4;
	add.s64 	%rd4, %rd3, %rd8;
	// begin inline asm
	ld.global.nc.f32 %f1, [%rd4];
	// end inline asm
	cvt.rn.f32.s32 	%f3, %r10;
	div.rn.f32 	%f4, %f1, %f3;
	sub.f32 	%f5, %f2, %f4;
	shl.b32 	%r24, %r5, 7;
	mov.u32 	%r25, _ZZ25mean_center_and_transposePfiiS_S_E6data_s;
	add.s32 	%r26, %r25, %r24;
	shl.b32 	%r27, %r3, 2;
	add.s32 	%r28, %r26, %r27;
	st.shared.f32 	[%r28], %f5;
	st.global.f32 	[%rd7], %f5;
	bra.uni 	$L__BB1_3;
$L__BB1_2:
	shl.b32 	%r17, %r5, 7;
	mov.u32 	%r18, _ZZ25mean_center_and_transposePfiiS_S_E6data_s;
	add.s32 	%r19, %r18, %r17;
	shl.b32 	%r20, %r3, 2;
	add.s32 	%r21, %r19, %r20;
	mov.b32 	%r22, 0;
	st.shared.u32 	[%r21], %r22;
$L__BB1_3:
	bar.sync 	0;
	add.s32 	%r7, %r2, %r3;
	add.s32 	%r8, %r1, %r5;
	setp.ge.s32 	%p4, %r8, %r10;
	setp.ge.s32 	%p5, %r7, %r11;
	or.pred  	%p6, %p4, %p5;
	@%p6 bra 	$L__BB1_5;
	shl.b32 	%r30, %r3, 7;
	mov.u32 	%r31, _ZZ25mean_center_and_transposePfiiS_S_E6data_s;
	add.s32 	%r32, %r31, %r30;
	shl.b32 	%r33, %r5, 2;
	add.s32 	%r34, %r32, %r33;
	ld.shared.f32 	%f6, [%r34];
	mad.lo.s32 	%r35, %r11, %r8, %r7;
	cvta.to.global.u64 	%rd9, %rd2;
	mul.wide.s32 	%rd10, %r35, 4;
	add.s64 	%rd11, %rd9, %rd10;
	st.global.f32 	[%rd11], %f6;
$L__BB1_5:
	ret;

}
	// .globl	_Z7mat_mulPfS_S_iii
.visible .entry _Z7mat_mulPfS_S_iii(
	.param .u64 .ptr .align 1 _Z7mat_mulPfS_S_iii_param_0,
	.param .u64 .ptr .align 1 _Z7mat_mulPfS_S_iii_param_1,
	.param .u64 .ptr .align 1 _Z7mat_mulPfS_S_iii_param_2,
	.param .u32 _Z7mat_mulPfS_S_iii_param_3,
	.param .u32 _Z7mat_mulPfS_S_iii_param_4,
	.param .u32 _Z7mat_mulPfS_S_iii_param_5
)
{
	.reg .pred 	%p<12>;
	.reg .b32 	%r<42>;
	.reg .b32 	%f<111>;
	.reg .b64 	%rd<13>;
	// demoted variable
	.shared .align 4 .b8 _ZZ7mat_mulPfS_S_iiiE4sh_A[4096];
	// demoted variable
	.shared .align 4 .b8 _ZZ7mat_mulPfS_S_iiiE4sh_B[4096];
	ld.param.u64 	%rd4, [_Z7mat_mulPfS_S_iii_param_0];
	ld.param.u64 	%rd5, [_Z7mat_mulPfS_S_iii_param_1];
	ld.param.u64 	%rd6, [_Z7mat_mulPfS_S_iii_param_2];
	ld.param.u32 	%r23, [_Z7mat_mulPfS_S_iii_param_3];
	ld.param.u32 	%r24, [_Z7mat_mulPfS_S_iii_param_4];
	ld.param.u32 	%r25, [_Z7mat_mulPfS_S_iii_param_5];
	mov.u32 	%r26, %ctaid.x;
	mov.u32 	%r27, %ctaid.y;
	mov.u32 	%r37, %tid.x;
	mov.u32 	%r39, %tid.y;
	mov.u32 	%r28, %ntid.x;
	mad.lo.s32 	%r3, %r26, %r28, %r37;
	mov.u32 	%r29, %ntid.y;
	mad.lo.s32 	%r4, %r27, %r29, %r39;
	setp.lt.s32 	%p1, %r23, 1;
	mov.f32 	%f110, 0f00000000;
	@%p1 bra 	$L__BB2_7;
	add.s32 	%r30, %r23, 31;
	shr.u32 	%r31, %r30, 5;
	shl.b32 	%r32, %r39, 7;
	mov.u32 	%r33, _ZZ7mat_mulPfS_S_iiiE4sh_A;
	add.s32 	%r5, %r33, %r32;
	shl.b32 	%r34, %r37, 2;
	add.s32 	%r6, %r5, %r34;
	mov.u32 	%r35, _ZZ7mat_mulPfS_S_iiiE4sh_B;
	add.s32 	%r8, %r35, %r34;
	add.s32 	%r7, %r8, %r32;
	neg.s32 	%r41, %r31;
	mad.lo.s32 	%r40, %r39, %r25, %r3;
	shl.b32 	%r11, %r25, 5;
	mad.lo.s32 	%r38, %r23, %r4, %r37;
	cvta.to.global.u64 	%rd1, %rd4;
	cvta.to.global.u64 	%rd2, %rd5;
	mov.f32 	%f110, 0f00000000;
$L__BB2_2:
	setp.ge.s32 	%p2, %r4, %r24;
	mul.wide.s32 	%rd7, %r38, 4;
	add.s64 	%rd3, %rd1, %rd7;
	setp.ge.s32 	%p3, %r37, %r23;
	mov.f32 	%f108, 0f00000000;
	or.pred  	%p4, %p2, %p3;
	@%p4 bra 	$L__BB2_4;
	ld.global.f32 	%f108, [%rd3];
$L__BB2_4:
	setp.ge.s32 	%p5, %r3, %r25;
	st.shared.f32 	[%r6], %f108;
	setp.ge.s32 	%p6, %r39, %r23;
	mov.f32 	%f109, 0f00000000;
	or.pred  	%p7, %p5, %p6;
	@%p7 bra 	$L__BB2_6;
	mul.wide.s32 	%rd8, %r40, 4;
	add.s64 	%rd9, %rd2, %rd8;
	ld.global.f32 	%f109, [%rd9];
$L__BB2_6:
	st.shared.f32 	[%r7], %f109;
	bar.sync 	0;
	ld.shared.f32 	%f12, [%r5];
	ld.shared.f32 	%f13, [%r8];
	fma.rn.f32 	%f14, %f12, %f13, %f110;
	ld.shared.f32 	%f15, [%r5+4];
	ld.shared.f32 	%f16, [%r8+128];
	fma.rn.f32 	%f17, %f15, %f16, %f14;
	ld.shared.f32 	%f18, [%r5+8];
	ld.shared.f32 	%f19, [%r8+256];
	fma.rn.f32 	%f20, %f18, %f19, %f17;
	ld.shared.f32 	%f21, [%r5+12];
	ld.shared.f32 	%f22, [%r8+384];
	fma.rn.f32 	%f23, %f21, %f22, %f20;
	ld.shared.f32 	%f24, [%r5+16];
	ld.shared.f32 	%f25, [%r8+512];
	fma.rn.f32 	%f26, %f24, %f25, %f23;
	ld.shared.f32 	%f27, [%r5+20];
	ld.shared.f32 	%f28, [%r8+640];
	fma.rn.f32 	%f29, %f27, %f28, %f26;
	ld.shared.f32 	%f30, [%r5+24];
	ld.shared.f32 	%f31, [%r8+768];
	fma.rn.f32 	%f32, %f30, %f31, %f29;
	ld.shared.f32 	%f33, [%r5+28];
	ld.shared.f32 	%f34, [%r8+896];
	fma.rn.f32 	%f35, %f33, %f34, %f32;
	ld.shared.f32 	%f36, [%r5+32];
	ld.shared.f32 	%f37, [%r8+1024];
	fma.rn.f32 	%f38, %f36, %f37, %f35;
	ld.shared.f32 	%f39, [%r5+36];
	ld.shared.f32 	%f40, [%r8+1152];
	fma.rn.f32 	%f41, %f39, %f40, %f38;
	ld.shared.f32 	%f42, [%r5+40];
	ld.shared.f32 	%f43, [%r8+1280];
	fma.rn.f32 	%f44, %f42, %f43, %f41;
	ld.shared.f32 	%f45, [%r5+44];
	ld.shared.f32 	%f46, [%r8+1408];
	fma.rn.f32 	%f47, %f45, %f46, %f44;
	ld.shared.f32 	%f48, [%r5+48];
	ld.shared.f32 	%f49, [%r8+1536];
	fma.rn.f32 	%f50, %f48, %f49, %f47;
	ld.shared.f32 	%f51, [%r5+52];
	ld.shared.f32 	%f52, [%r8+1664];
	fma.rn.f32 	%f53, %f51, %f52, %f50;
	ld.shared.f32 	%f54, [%r5+56];
	ld.shared.f32 	%f55, [%r8+1792];
	fma.rn.f32 	%f56, %f54, %f55, %f53;
	ld.shared.f32 	%f57, [%r5+60];
	ld.shared.f32 	%f58, [%r8+1920];
	fma.rn.f32 	%f59, %f57, %f58, %f56;
	ld.shared.f32 	%f60, [%r5+64];
	ld.shared.f32 	%f61, [%r8+2048];
	fma.rn.f32 	%f62, %f60, %f61, %f59;
	ld.shared.f32 	%f63, [%r5+68];
	ld.shared.f32 	%f64, [%r8+2176];
	fma.rn.f32 	%f65, %f63, %f64, %f62;
	ld.shared.f32 	%f66, [%r5+72];
	ld.shared.f32 	%f67, [%r8+2304];
	fma.rn.f32 	%f68, %f66, %f67, %f65;
	ld.shared.f32 	%f69, [%r5+76];
	ld.shared.f32 	%f70, [%r8+2432];
	fma.rn.f32 	%f71, %f69, %f70, %f68;
	ld.shared.f32 	%f72, [%r5+80];
	ld.shared.f32 	%f73, [%r8+2560];
	fma.rn.f32 	%f74, %f72, %f73, %f71;
	ld.shared.f32 	%f75, [%r5+84];
	ld.shared.f32 	%f76, [%r8+2688];
	fma.rn.f32 	%f77, %f75, %f76, %f74;
	ld.shared.f32 	%f78, [%r5+88];
	ld.shared.f32 	%f79, [%r8+2816];
	fma.rn.f32 	%f80, %f78, %f79, %f77;
	ld.shared.f32 	%f81, [%r5+92];
	ld.shared.f32 	%f82, [%r8+2944];
	fma.rn.f32 	%f83, %f81, %f82, %f80;
	ld.shared.f32 	%f84, [%r5+96];
	ld.shared.f32 	%f85, [%r8+3072];
	fma.rn.f32 	%f86, %f84, %f85, %f83;
	ld.shared.f32 	%f87, [%r5+100];
	ld.shared.f32 	%f88, [%r8+3200];
	fma.rn.f32 	%f89, %f87, %f88, %f86;
	ld.shared.f32 	%f90, [%r5+104];
	ld.shared.f32 	%f91, [%r8+3328];
	fma.rn.f32 	%f92, %f90, %f91, %f89;
	ld.shared.f32 	%f93, [%r5+108];
	ld.shared.f32 	%f94, [%r8+3456];
	fma.rn.f32 	%f95, %f93, %f94, %f92;
	ld.shared.f32 	%f96, [%r5+112];
	ld.shared.f32 	%f97, [%r8+3584];
	fma.rn.f32 	%f98, %f96, %f97, %f95;
	ld.shared.f32 	%f99, [%r5+116];
	ld.shared.f32 	%f100, [%r8+3712];
	fma.rn.f32 	%f101, %f99, %f100, %f98;
	ld.shared.f32 	%f102, [%r5+120];
	ld.shared.f32 	%f103, [%r8+3840];
	fma.rn.f32 	%f104, %f102, %f103, %f101;
	ld.shared.f32 	%f105, [%r5+124];
	ld.shared.f32 	%f106, [%r8+3968];
	fma.rn.f32 	%f110, %f105, %f106, %f104;
	bar.sync 	0;
	add.s32 	%r41, %r41, 1;
	setp.ne.s32 	%p8, %r41, 0;
	add.s32 	%r40, %r40, %r11;
	add.s32 	%r39, %r39, 32;
	add.s32 	%r38, %r38, 32;
	add.s32 	%r37, %r37, 32;
	@%p8 bra 	$L__BB2_2;
$L__BB2_7:
	setp.ge.s32 	%p9, %r4, %r24;
	setp.ge.s32 	%p10, %r3, %r25;
	or.pred  	%p11, %p9, %p10;
	@%p11 bra 	$L__BB2_9;
	mad.lo.s32 	%r36, %r25, %r4, %r3;
	cvta.to.global.u64 	%rd10, %rd6;
	mul.wide.s32 	%rd11, %r36, 4;
	add.s64 	%rd12, %rd10, %rd11;
	st.global.f32 	[%rd12], %f110;
$L__BB2_9:
	ret;

}
	// .globl	_Z16normalize_resultPfS_i
.visible .entry _Z16normalize_resultPfS_i(
	.param .u64 .ptr .align 1 _Z16normalize_resultPfS_i_param_0,
	.param .u64 .ptr .align 1 _Z16normalize_resultPfS_i_param_1,
	.param .u32 _Z16normalize_resultPfS_i_param_2
)
{
	.reg .pred 	%p<2>;
	.reg .b32 	%r<17>;
	.reg .b32 	%f<7>;
	.reg .b64 	%rd<12>;

	ld.param.u64 	%rd1, [_Z16normalize_resultPfS_i_param_0];
	ld.param.u64 	%rd2, [_Z16normalize_resultPfS_i_param_1];
	ld.param.u32 	%r4, [_Z16normalize_resultPfS_i_param_2];
	mov.u32 	%r5, %ctaid.x;
	mov.u32 	%r6, %ntid.x;
	mov.u32 	%r7, %tid.x;
	mad.lo.s32 	%r1, %r5, %r6, %r7;
	mov.u32 	%r8, %ctaid.y;
	mov.u32 	%r9, %ntid.y;
	mov.u32 	%r10, %tid.y;
	mad.lo.s32 	%r11, %r8, %r9, %r10;
	max.s32 	%r12, %r1, %r11;
	setp.ge.s32 	%p1, %r12, %r4;
	@%p1 bra 	$L__BB3_2;
	cvta.to.global.u64 	%rd5, %rd1;
	cvta.to.global.u64 	%rd6, %rd2;
	mul.lo.s32 	%r13, %r4, %r1;
	add.s32 	%r14, %r13, %r11;
	mul.wide.s32 	%rd7, %r14, 4;
	add.s64 	%rd8, %rd5, %rd7;
	ld.global.f32 	%f3, [%rd8];
	add.s32 	%r15, %r13, %r1;
	mul.wide.s32 	%rd9, %r15, 4;
	add.s64 	%rd3, %rd1, %rd9;
	// begin inline asm
	ld.global.nc.f32 %f1, [%rd3];
	// end inline asm
	mad.lo.s32 	%r16, %r4, %r11, %r11;
	mul.wide.u32 	%rd10, %r16, 4;
	add.s64 	%rd4, %rd1, %rd10;
	// begin inline asm
	ld.global.nc.f32 %f2, [%rd4];
	// end inline asm
	mul.f32 	%f4, %f1, %f2;
	sqrt.rn.f32 	%f5, %f4;
	div.rn.f32 	%f6, %f3, %f5;
	add.s64 	%rd11, %rd6, %rd7;
	st.global.f32 	[%rd11], %f6;
$L__BB3_2:
	ret;

}


// ===== COMPILED SASS (sm_100) =====

	.target	sm_100

	.elftype	@"ET_EXEC"


//--------------------- .note.nv.tkinfo           --------------------------
	.section	.note.nv.tkinfo,"",@"SHT_NOTE"
	.sectionflags	@"SHF_NOTE_NV_TKINFO"
	.tkinfo
        /*0018*/ 	.word	0x00000002
        /*0030*/ 	.string	""
        /*0030*/ 	.string	"ptxas"
        /*0030*/ 	.string	"Cuda compilation tools, release 13.0, V13.0.88"
        /*0030*/ 	.string	"Build cuda_13.0.r13.0/compiler.36424714_0"
        /*0030*/ 	.string	"-arch sm_100 -m 64 "



//--------------------- .note.nv.cuinfo           --------------------------
	.section	.note.nv.cuinfo,"",@"SHT_NOTE"
	.sectionflags	@"SHF_NOTE_NV_CUINFO"
        /*0018*/ 	.short	0x0002
        /*001a*/ 	.short	0x0064
        /*001c*/ 	.short	0x0082
	.zero		2


//--------------------- .nv.info                  --------------------------
	.section	.nv.info,"",@"SHT_CUDA_INFO"
	.align	4


	//----- nvinfo : EIATTR_REGCOUNT
	.align		4
        /*0000*/ 	.byte	0x04, 0x2f
        /*0002*/ 	.short	(.L_1 - .L_0)
	.align		4
.L_0:
        /*0004*/ 	.word	index@(_Z7get_sumPfS_i)
        /*0008*/ 	.word	0x0000000c


	//----- nvinfo : EIATTR_FRAME_SIZE
	.align		4
.L_1:
        /*000c*/ 	.byte	0x04, 0x11
        /*000e*/ 	.short	(.L_3 - .L_2)
	.align		4
.L_2:
        /*0010*/ 	.word	index@(_Z7get_sumPfS_i)
        /*0014*/ 	.word	0x00000000


	//----- nvinfo : EIATTR_REGCOUNT
	.align		4
.L_3:
        /*0018*/ 	.byte	0x04, 0x2f
        /*001a*/ 	.short	(.L_5 - .L_4)
	.align		4
.L_4:
        /*001c*/ 	.word	index@(_Z25mean_center_and_transposePfiiS_S_)
        /*0020*/ 	.word	0x00000014


	//----- nvinfo : EIATTR_FRAME_SIZE
	.align		4
.L_5:
        /*0024*/ 	.byte	0x04, 0x11
        /*0026*/ 	.short	(.L_7 - .L_6)
	.align		4
.L_6:
        /*0028*/ 	.word	index@($__internal_2_$__cuda_sm3x_div_rn_noftz_f32_slowpath)
        /*002c*/ 	.word	0x00000000


	//----- nvinfo : EIATTR_FRAME_SIZE
	.align		4
.L_7:
        /*0030*/ 	.byte	0x04, 0x11
        /*0032*/ 	.short	(.L_9 - .L_8)
	.align		4
.L_8:
        /*0034*/ 	.word	index@(_Z25mean_center_and_transposePfiiS_S_)
        /*0038*/ 	.word	0x00000000


	//----- nvinfo : EIATTR_REGCOUNT
	.align		4
.L_9:
        /*003c*/ 	.byte	0x04, 0x2f
        /*003e*/ 	.short	(.L_11 - .L_10)
	.align		4
.L_10:
        /*0040*/ 	.word	index@(_Z7mat_mulPfS_S_iii)
        /*0044*/ 	.word	0x00000020


	//----- nvinfo : EIATTR_FRAME_SIZE
	.align		4
.L_11:
        /*0048*/ 	.byte	0x04, 0x11
        /*004a*/ 	.short	(.L_13 - .L_12)
	.align		4
.L_12:
        /*004c*/ 	.word	index@(_Z7mat_mulPfS_S_iii)
        /*0050*/ 	.word	0x00000000


	//----- nvinfo : EIATTR_REGCOUNT
	.align		4
.L_13:
        /*0054*/ 	.byte	0x04, 0x2f
        /*0056*/ 	.short	(.L_15 - .L_14)
	.align		4
.L_14:
        /*0058*/ 	.word	index@(_Z16normalize_resultPfS_i)
        /*005c*/ 	.word	0x00000010


	//----- nvinfo : EIATTR_FRAME_SIZE
	.align		4
.L_15:
        /*0060*/ 	.byte	0x04, 0x11
        /*0062*/ 	.short	(.L_17 - .L_16)
	.align		4
.L_16:
        /*0064*/ 	.word	index@($__internal_1_$__cuda_sm3x_div_rn_noftz_f32_slowpath)
        /*0068*/ 	.word	0x00000000


	//----- nvinfo : EIATTR_FRAME_SIZE
	.align		4
.L_17:
        /*006c*/ 	.byte	0x04, 0x11
        /*006e*/ 	.short	(.L_19 - .L_18)
	.align		4
.L_18:
        /*0070*/ 	.word	index@($__internal_0_$__cuda_sm20_sqrt_rn_f32_slowpath)
        /*0074*/ 	.word	0x00000000


	//----- nvinfo : EIATTR_FRAME_SIZE
	.align		4
.L_19:
        /*0078*/ 	.byte	0x04, 0x11
        /*007a*/ 	.short	(.L_21 - .L_20)
	.align		4
.L_20:
        /*007c*/ 	.word	index@(_Z16normalize_resultPfS_i)
        /*0080*/ 	.word	0x00000000


	//----- nvinfo : EIATTR_MIN_STACK_SIZE
	.align		4
.L_21:
        /*0084*/ 	.byte	0x04, 0x12
        /*0086*/ 	.short	(.L_23 - .L_22)
	.align		4
.L_22:
        /*0088*/ 	.word	index@(_Z16normalize_resultPfS_i)
        /*008c*/ 	.word	0x00000000


	//----- nvinfo : EIATTR_MIN_STACK_SIZE
	.align		4
.L_23:
        /*0090*/ 	.byte	0x04, 0x12
        /*0092*/ 	.short	(.L_25 - .L_24)
	.align		4
.L_24:
        /*0094*/ 	.word	index@(_Z7mat_mulPfS_S_iii)
        /*0098*/ 	.word	0x00000000


	//----- nvinfo : EIATTR_MIN_STACK_SIZE
	.align		4
.L_25:
        /*009c*/ 	.byte	0x04, 0x12
        /*009e*/ 	.short	(.L_27 - .L_26)
	.align		4
.L_26:
        /*00a0*/ 	.word	index@(_Z25mean_center_and_transposePfiiS_S_)
        /*00a4*/ 	.word	0x00000000


	//----- nvinfo : EIATTR_MIN_STACK_SIZE
	.align		4
.L_27:
        /*00a8*/ 	.byte	0x04, 0x12
        /*00aa*/ 	.short	(.L_29 - .L_28)
	.align		4
.L_28:
        /*00ac*/ 	.word	index@(_Z7get_sumPfS_i)
        /*00b0*/ 	.word	0x00000000
.L_29:


//--------------------- .nv.compat                --------------------------
	.section	.nv.compat,"",@"SHT_CUDA_COMPAT_INFO"
	.align	4
        /*0000*/ 	.byte	0x02, 0x09, 0x00, 0x00, 0x02, 0x02, 0x01, 0x00, 0x02, 0x05, 0x05, 0x00, 0x03, 0x07, 0x01, 0x01
        /*0010*/ 	.byte	0x02, 0x03, 0x00, 0x00, 0x02, 0x06, 0x01, 0x00, 0x04, 0x0b, 0x08, 0x00, 0x01, 0x00, 0x00, 0x00
        /*0020*/ 	.byte	0x00, 0x00, 0x00, 0x00


//--------------------- .nv.info._Z16normalize_resultPfS_i --------------------------
	.section	.nv.info._Z16normalize_resultPfS_i,"",@"SHT_CUDA_INFO"
	.sectionflags	@""
	.align	4


	//----- nvinfo : EIATTR_CUDA_API_VERSION
	.align		4
        /*0000*/ 	.byte	0x04, 0x37
        /*0002*/ 	.short	(.L_31 - .L_30)
.L_30:
        /*0004*/ 	.word	0x00000082


	//----- nvinfo : EIATTR_KPARAM_INFO
	.align		4
.L_31:
        /*0008*/ 	.byte	0x04, 0x17
        /*000a*/ 	.short	(.L_33 - .L_32)
.L_32:
        /*000c*/ 	.word	0x00000000
        /*0010*/ 	.short	0x0002
        /*0012*/ 	.short	0x0010
        /*0014*/ 	.byte	0x00, 0xf0, 0x11, 0x00


	//----- nvinfo : EIATTR_KPARAM_INFO
	.align		4
.L_33:
        /*0018*/ 	.byte	0x04, 0x17
        /*001a*/ 	.short	(.L_35 - .L_34)
.L_34:
        /*001c*/ 	.word	0x00000000
        /*0020*/ 	.short	0x0001
        /*0022*/ 	.short	0x0008
        /*0024*/ 	.byte	0x00, 0xf5, 0x21, 0x00


	//----- nvinfo : EIATTR_KPARAM_INFO
	.align		4
.L_35:
        /*0028*/ 	.byte	0x04, 0x17
        /*002a*/ 	.short	(.L_37 - .L_36)
.L_36:
        /*002c*/ 	.word	0x00000000
        /*0030*/ 	.short	0x0000
        /*0032*/ 	.short	0x0000
        /*0034*/ 	.byte	0x00, 0xf5, 0x21, 0x00


	//----- nvinfo : EIATTR_SPARSE_MMA_MASK
	.align		4
.L_37:
        /*0038*/ 	.byte	0x03, 0x50
        /*003a*/ 	.short	0x0000


	//----- nvinfo : EIATTR_MAXREG_COUNT
	.align		4
        /*003c*/ 	.byte	0x03, 0x1b
        /*003e*/ 	.short	0x00ff


	//----- nvinfo : EIATTR_MERCURY_ISA_VERSION
	.align		4
        /*0040*/ 	.byte	0x03, 0x5f
        /*0042*/ 	.short	0x0101


	//----- nvinfo : EIATTR_VRC_CTA_INIT_COUNT
	.align		4
        /*0044*/ 	.byte	0x02, 0x4a
	.zero		1
	.zero		1


	//----- nvinfo : EIATTR_EXIT_INSTR_OFFSETS
	.align		4
        /*0048*/ 	.byte	0x04, 0x1c
        /*004a*/ 	.short	(.L_39 - .L_38)


	//   ....[0]....
.L_38:
        /*004c*/ 	.word	0x000000c0


	//   ....[1]....
        /*0050*/ 	.word	0x00000370


	//----- nvinfo : EIATTR_CRS_STACK_SIZE
	.align		4
.L_39:
        /*0054*/ 	.byte	0x04, 0x1e
        /*0056*/ 	.short	(.L_41 - .L_40)
.L_40:
        /*0058*/ 	.word	0x00000000


	//----- nvinfo : EIATTR_CBANK_PARAM_SIZE
	.align		4
.L_41:
        /*005c*/ 	.byte	0x03, 0x19
        /*005e*/ 	.short	0x0014


	//----- nvinfo : EIATTR_PARAM_CBANK
	.align		4
        /*0060*/ 	.byte	0x04, 0x0a
        /*0062*/ 	.short	(.L_43 - .L_42)
	.align		4
.L_42:
        /*0064*/ 	.word	index@(.nv.constant0._Z16normalize_resultPfS_i)
        /*0068*/ 	.short	0x0380
        /*006a*/ 	.short	0x0014


	//----- nvinfo : EIATTR_SW_WAR
	.align		4
.L_43:
        /*006c*/ 	.byte	0x04, 0x36
        /*006e*/ 	.short	(.L_45 - .L_44)
.L_44:
        /*0070*/ 	.word	0x00000008
.L_45:


//--------------------- .nv.info._Z7mat_mulPfS_S_iii --------------------------
	.section	.nv.info._Z7mat_mulPfS_S_iii,"",@"SHT_CUDA_INFO"
	.sectionflags	@""
	.align	4


	//----- nvinfo : EIATTR_CUDA_API_VERSION
	.align		4
        /*0000*/ 	.byte	0x04, 0x37
        /*0002*/ 	.short	(.L_47 - .L_46)
.L_46:
        /*0004*/ 	.word	0x00000082


	//----- nvinfo : EIATTR_KPARAM_INFO
	.align		4
.L_47:
        /*0008*/ 	.byte	0x04, 0x17
        /*000a*/ 	.short	(.L_49 - .L_48)
.L_48:
        /*000c*/ 	.word	0x00000000
        /*0010*/ 	.short	0x0005
        /*0012*/ 	.short	0x0020
        /*0014*/ 	.byte	0x00, 0xf0, 0x11, 0x00


	//----- nvinfo : EIATTR_KPARAM_INFO
	.align		4
.L_49:
        /*0018*/ 	.byte	0x04, 0x17
        /*001a*/ 	.short	(.L_51 - .L_50)
.L_50:
        /*001c*/ 	.word	0x00000000
        /*0020*/ 	.short	0x0004
        /*0022*/ 	.short	0x001c
        /*0024*/ 	.byte	0x00, 0xf0, 0x11, 0x00


	//----- nvinfo : EIATTR_KPARAM_INFO
	.align		4
.L_51:
        /*0028*/ 	.byte	0x04, 0x17
        /*002a*/ 	.short	(.L_53 - .L_52)
.L_52:
        /*002c*/ 	.word	0x00000000
        /*0030*/ 	.short	0x0003
        /*0032*/ 	.short	0x0018
        /*0034*/ 	.byte	0x00, 0xf0, 0x11, 0x00


	//----- nvinfo : EIATTR_KPARAM_INFO
	.align		4
.L_53:
        /*0038*/ 	.byte	0x04, 0x17
        /*003a*/ 	.short	(.L_55 - .L_54)
.L_54:
        /*003c*/ 	.word	0x00000000
        /*0040*/ 	.short	0x0002
        /*0042*/ 	.short	0x0010
        /*0044*/ 	.byte	0x00, 0xf5, 0x21, 0x00


	//----- nvinfo : EIATTR_KPARAM_INFO
	.align		4
.L_55:
        /*0048*/ 	.byte	0x04, 0x17
        /*004a*/ 	.short	(.L_57 - .L_56)
.L_56:
        /*004c*/ 	.word	0x00000000
        /*0050*/ 	.short	0x0001
        /*0052*/ 	.short	0x0008
        /*0054*/ 	.byte	0x00, 0xf5, 0x21, 0x00


	//----- nvinfo : EIATTR_KPARAM_INFO
	.align		4
.L_57:
        /*0058*/ 	.byte	0x04, 0x17
        /*005a*/ 	.short	(.L_59 - .L_58)
.L_58:
        /*005c*/ 	.word	0x00000000
        /*0060*/ 	.short	0x0000
        /*0062*/ 	.short	0x0000
        /*0064*/ 	.byte	0x00, 0xf5, 0x21, 0x00


	//----- nvinfo : EIATTR_SPARSE_MMA_MASK
	.align		4
.L_59:
        /*0068*/ 	.byte	0x03, 0x50
        /*006a*/ 	.short	0x0000


	//----- nvinfo : EIATTR_MAXREG_COUNT
	.align		4
        /*006c*/ 	.byte	0x03, 0x1b
        /*006e*/ 	.short	0x00ff


	//----- nvinfo : EIATTR_NUM_BARRIERS
	.align		4
        /*0070*/ 	.byte	0x02, 0x4c
        /*0072*/ 	.byte	0x01
	.zero		1


	//----- nvinfo : EIATTR_MERCURY_ISA_VERSION
	.align		4
        /*0074*/ 	.byte	0x03, 0x5f
        /*0076*/ 	.short	0x0101


	//----- nvinfo : EIATTR_VRC_CTA_INIT_COUNT
	.align		4
        /*0078*/ 	.byte	0x02, 0x4a
	.zero		1
	.zero		1


	//----- nvinfo : EIATTR_EXIT_INSTR_OFFSETS
	.align		4
        /*007c*/ 	.byte	0x04, 0x1c
        /*007e*/ 	.short	(.L_61 - .L_60)


	//   ....[0]....
.L_60:
        /*0080*/ 	.word	0x00000830


	//   ....[1]....
        /*0084*/ 	.word	0x00000880


	//----- nvinfo : EIATTR_CBANK_PARAM_SIZE
	.align		4
.L_61:
        /*0088*/ 	.byte	0x03, 0x19
        /*008a*/ 	.short	0x0024


	//----- nvinfo : EIATTR_PARAM_CBANK
	.align		4
        /*008c*/ 	.byte	0x04, 0x0a
        /*008e*/ 	.short	(.L_63 - .L_62)
	.align		4
.L_62:
        /*0090*/ 	.word	index@(.nv.constant0._Z7mat_mulPfS_S_iii)
        /*0094*/ 	.short	0x0380
        /*0096*/ 	.short	0x0024


	//----- nvinfo : EIATTR_SW_WAR
	.align		4
.L_63:
        /*0098*/ 	.byte	0x04, 0x36
        /*009a*/ 	.short	(.L_65 - .L_64)
.L_64:
        /*009c*/ 	.word	0x00000008
.L_65:


//--------------------- .nv.info._Z25mean_center_and_transposePfiiS_S_ --------------------------
	.section	.nv.info._Z25mean_center_and_transposePfiiS_S_,"",@"SHT_CUDA_INFO"
	.sectionflags	@""
	.align	4


	//----- nvinfo : EIATTR_CUDA_API_VERSION
	.align		4
        /*0000*/ 	.byte	0x04, 0x37
        /*0002*/ 	.short	(.L_67 - .L_66)
.L_66:
        /*0004*/ 	.word	0x00000082


	//----- nvinfo : EIATTR_KPARAM_INFO
	.align		4
.L_67:
        /*0008*/ 	.byte	0x04, 0x17
        /*000a*/ 	.short	(.L_69 - .L_68)
.L_68:
        /*000c*/ 	.word	0x00000000
        /*0010*/ 	.short	0x0004
        /*0012*/ 	.short	0x0018
        /*0014*/ 	.byte	0x00, 0xf5, 0x21, 0x00


	//----- nvinfo : EIATTR_KPARAM_INFO
	.align		4
.L_69:
        /*0018*/ 	.byte	0x04, 0x17
        /*001a*/ 	.short	(.L_71 - .L_70)
.L_70:
        /*001c*/ 	.word	0x00000000
        /*0020*/ 	.short	0x0003
        /*0022*/ 	.short	0x0010
        /*0024*/ 	.byte	0x00, 0xf5, 0x21, 0x00


	//----- nvinfo : EIATTR_KPARAM_INFO
	.align		4
.L_71:
        /*0028*/ 	.byte	0x04, 0x17
        /*002a*/ 	.short	(.L_73 - .L_72)
.L_72:
        /*002c*/ 	.word	0x00000000
        /*0030*/ 	.short	0x0002
        /*0032*/ 	.short	0x000c
        /*0034*/ 	.byte	0x00, 0xf0, 0x11, 0x00


	//----- nvinfo : EIATTR_KPARAM_INFO
	.align		4
.L_73:
        /*0038*/ 	.byte	0x04, 0x17
        /*003a*/ 	.short	(.L_75 - .L_74)
.L_74:
        /*003c*/ 	.word	0x00000000
        /*0040*/ 	.short	0x0001
        /*0042*/ 	.short	0x0008
        /*0044*/ 	.byte	0x00, 0xf0, 0x11, 0x00


	//----- nvinfo : EIATTR_KPARAM_INFO
	.align		4
.L_75:
        /*0048*/ 	.byte	0x04, 0x17
        /*004a*/ 	.short	(.L_77 - .L_76)
.L_76:
        /*004c*/ 	.word	0x00000000
        /*0050*/ 	.short	0x0000
        /*0052*/ 	.short	0x0000
        /*0054*/ 	.byte	0x00, 0xf5, 0x21, 0x00


	//----- nvinfo : EIATTR_SPARSE_MMA_MASK
	.align		4
.L_77:
        /*0058*/ 	.byte	0x03, 0x50
        /*005a*/ 	.short	0x0000


	//----- nvinfo : EIATTR_MAXREG_COUNT
	.align		4
        /*005c*/ 	.byte	0x03, 0x1b
        /*005e*/ 	.short	0x00ff


	//----- nvinfo : EIATTR_NUM_BARRIERS
	.align		4
        /*0060*/ 	.byte	0x02, 0x4c
        /*0062*/ 	.byte	0x01
	.zero		1


	//----- nvinfo : EIATTR_MERCURY_ISA_VERSION
	.align		4
        /*0064*/ 	.byte	0x03, 0x5f
        /*0066*/ 	.short	0x0101


	//----- nvinfo : EIATTR_VRC_CTA_INIT_COUNT
	.align		4
        /*0068*/ 	.byte	0x02, 0x4a
	.zero		1
	.zero		1


	//----- nvinfo : EIATTR_EXIT_INSTR_OFFSETS
	.align		4
        /*006c*/ 	.byte	0x04, 0x1c
        /*006e*/ 	.short	(.L_79 - .L_78)


	//   ....[0]....
.L_78:
        /*0070*/ 	.word	0x000003e0


	//   ....[1]....
        /*0074*/ 	.word	0x00000460


	//----- nvinfo : EIATTR_CRS_STACK_SIZE
	.align		4
.L_79:
        /*0078*/ 	.byte	0x04, 0x1e
        /*007a*/ 	.short	(.L_81 - .L_80)
.L_80:
        /*007c*/ 	.word	0x00000000


	//----- nvinfo : EIATTR_CBANK_PARAM_SIZE
	.align		4
.L_81:
        /*0080*/ 	.byte	0x03, 0x19
        /*0082*/ 	.short	0x0020


	//----- nvinfo : EIATTR_PARAM_CBANK
	.align		4
        /*0084*/ 	.byte	0x04, 0x0a
        /*0086*/ 	.short	(.L_83 - .L_82)
	.align		4
.L_82:
        /*0088*/ 	.word	index@(.nv.constant0._Z25mean_center_and_transposePfiiS_S_)
        /*008c*/ 	.short	0x0380
        /*008e*/ 	.short	0x0020


	//----- nvinfo : EIATTR_SW_WAR
	.align		4
.L_83:
        /*0090*/ 	.byte	0x04, 0x36
        /*0092*/ 	.short	(.L_85 - .L_84)
.L_84:
        /*0094*/ 	.word	0x00000008
.L_85:


//--------------------- .nv.info._Z7get_sumPfS_i  --------------------------
	.section	.nv.info._Z7get_sumPfS_i,"",@"SHT_CUDA_INFO"
	.sectionflags	@""
	.align	4


	//----- nvinfo : EIATTR_CUDA_API_VERSION
	.align		4
        /*0000*/ 	.byte	0x04, 0x37
        /*0002*/ 	.short	(.L_87 - .L_86)
.L_86:
        /*0004*/ 	.word	0x00000082


	//----- nvinfo : EIATTR_KPARAM_INFO
	.align		4
.L_87:
        /*0008*/ 	.byte	0x04, 0x17
        /*000a*/ 	.short	(.L_89 - .L_88)
.L_88:
        /*000c*/ 	.word	0x00000000
        /*0010*/ 	.short	0x0002
        /*0012*/ 	.short	0x0010
        /*0014*/ 	.byte	0x00, 0xf0, 0x11, 0x00


	//----- nvinfo : EIATTR_KPARAM_INFO
	.align		4
.L_89:
        /*0018*/ 	.byte	0x04, 0x17
        /*001a*/ 	.short	(.L_91 - .L_90)
.L_90:
        /*001c*/ 	.word	0x00000000
        /*0020*/ 	.short	0x0001
        /*0022*/ 	.short	0x0008
        /*0024*/ 	.byte	0x00, 0xf5, 0x21, 0x00


	//----- nvinfo : EIATTR_KPARAM_INFO
	.align		4
.L_91:
        /*0028*/ 	.byte	0x04, 0x17
        /*002a*/ 	.short	(.L_93 - .L_92)
.L_92:
        /*002c*/ 	.word	0x00000000
        /*0030*/ 	.short	0x0000
        /*0032*/ 	.short	0x0000
        /*0034*/ 	.byte	0x00, 0xf5, 0x21, 0x00


	//----- nvinfo : EIATTR_SPARSE_MMA_MASK
	.align		4
.L_93:
        /*0038*/ 	.byte	0x03, 0x50
        /*003a*/ 	.short	0x0000


	//----- nvinfo : EIATTR_MAXREG_COUNT
	.align		4
        /*003c*/ 	.byte	0x03, 0x1b
        /*003e*/ 	.short	0x00ff


	//----- nvinfo : EIATTR_NUM_BARRIERS
	.align		4
        /*0040*/ 	.byte	0x02, 0x4c
        /*0042*/ 	.byte	0x01
	.zero		1


	//----- nvinfo : EIATTR_MERCURY_ISA_VERSION
	.align		4
        /*0044*/ 	.byte	0x03, 0x5f
        /*0046*/ 	.short	0x0101


	//----- nvinfo : EIATTR_VRC_CTA_INIT_COUNT
	.align		4
        /*0048*/ 	.byte	0x02, 0x4a
	.zero		1
	.zero		1


	//----- nvinfo : EIATTR_EXIT_INSTR_OFFSETS
	.align		4
        /*004c*/ 	.byte	0x04, 0x1c
        /*004e*/ 	.short	(.L_95 - .L_94)


	//   ....[0]....
.L_94:
        /*0050*/ 	.word	0x00000530


	//   ....[1]....
        /*0054*/ 	.word	0x000005c0


	//----- nvinfo : EIATTR_CBANK_PARAM_SIZE
	.align		4
.L_95:
        /*0058*/ 	.byte	0x03, 0x19
        /*005a*/ 	.short	0x0014


	//----- nvinfo : EIATTR_PARAM_CBANK
	.align		4
        /*005c*/ 	.byte	0x04, 0x0a
        /*005e*/ 	.short	(.L_97 - .L_96)
	.align		4
.L_96:
        /*0060*/ 	.word	index@(.nv.constant0._Z7get_sumPfS_i)
        /*0064*/ 	.short	0x0380
        /*0066*/ 	.short	0x0014


	//----- nvinfo : EIATTR_SW_WAR
	.align		4
.L_97:
        /*0068*/ 	.byte	0x04, 0x36
        /*006a*/ 	.short	(.L_99 - .L_98)
.L_98:
        /*006c*/ 	.word	0x00000008
.L_99:


//--------------------- .nv.callgraph             --------------------------
	.section	.nv.callgraph,"",@"SHT_CUDA_CALLGRAPH"
	.align	4
	.sectionentsize	8
	.align		4
        /*0000*/ 	.word	0x00000000
	.align		4
        /*0004*/ 	.word	0xffffffff
	.align		4
        /*0008*/ 	.word	0x00000000
	.align		4
        /*000c*/ 	.word	0xfffffffe
	.align		4
        /*0010*/ 	.word	0x00000000
	.align		4
        /*0014*/ 	.word	0xfffffffd
	.align		4
        /*0018*/ 	.word	0x00000000
	.align		4
        /*001c*/ 	.word	0xfffffffc


//--------------------- .text._Z16normalize_resultPfS_i --------------------------
	.section	.text._Z16normalize_resultPfS_i,"ax",@progbits
	.align	128
        .global         _Z16normalize_resultPfS_i
        .type           _Z16normalize_resultPfS_i,@function
        .size           _Z16normalize_resultPfS_i,(.L_x_40 - _Z16normalize_resultPfS_i)
        .other          _Z16normalize_resultPfS_i,@"STO_CUDA_ENTRY STV_DEFAULT"
_Z16normalize_resultPfS_i:
.text._Z16normalize_resultPfS_i:
[----:B------:R-:W-:Y:S01]  /*0000*/  LDC R1, c[0x0][0x37c] ;  /* 0x0000df00ff017b82 */ /* 0x000fe20000000800 */
[----:B------:R-:W0:Y:S07]  /*0010*/  S2R R3, SR_TID.X ;  /* 0x0000000000037919 */ /* 0x000e2e0000002100 */
[----:B------:R-:W0:Y:S01]  /*0020*/  LDC R4, c[0x0][0x360] ;  /* 0x0000d800ff047b82 */ /* 0x000e220000000800 */
[----:B------:R-:W1:Y:S01]  /*0030*/  LDCU UR6, c[0x0][0x390] ;  /* 0x00007200ff0677ac */ /* 0x000e620008000800 */
[----:B------:R-:W2:Y:S06]  /*0040*/  S2R R0, SR_TID.Y ;  /* 0x0000000000007919 */ /* 0x000eac0000002200 */
[----:B------:R-:W0:Y:S08]  /*0050*/  S2UR UR4, SR_CTAID.X ;  /* 0x00000000000479c3 */ /* 0x000e300000002500 */
[----:B------:R-:W2:Y:S08]  /*0060*/  S2UR UR5, SR_CTAID.Y ;  /* 0x00000000000579c3 */ /* 0x000eb00000002600 */
[----:B------:R-:W2:Y:S01]  /*0070*/  LDC R5, c[0x0][0x364] ;  /* 0x0000d900ff057b82 */ /* 0x000ea20000000800 */
[----:B0-----:R-:W-:-:S02]  /*0080*/  IMAD R4, R4, UR4, R3 ;  /* 0x0000000404047c24 */ /* 0x001fc4000f8e0203 */
[----:B--2---:R-:W-:-:S05]  /*0090*/  IMAD R5, R5, UR5, R0 ;  /* 0x0000000505057c24 */ /* 0x004fca000f8e0200 */
[----:B------:R-:W-:-:S04]  /*00a0*/  VIMNMX R0, PT, PT, R4, R5, !PT ;  /* 0x0000000504007248 */ /* 0x000fc80007fe0100 */
[----:B-1----:R-:W-:-:S13]  /*00b0*/  ISETP.GE.AND P0, PT, R0, UR6, PT ;  /* 0x0000000600007c0c */ /* 0x002fda000bf06270 */
[----:B------:R-:W-:Y:S05]  /*00c0*/  @P0 EXIT ;  /* 0x000000000000094d */ /* 0x000fea0003800000 */
[----:B------:R-:W0:Y:S01]  /*00d0*/  LDC.64 R2, c[0x0][0x380] ;  /* 0x0000e000ff027b82 */ /* 0x000e220000000a00 */
[----:B------:R-:W1:Y:S01]  /*00e0*/  LDCU.64 UR4, c[0x0][0x358] ;  /* 0x00006b00ff0477ac */ /* 0x000e620008000a00 */
[----:B------:R-:W-:Y:S02]  /*00f0*/  IMAD R7, R4, UR6, R4 ;  /* 0x0000000604077c24 */ /* 0x000fe4000f8e0204 */
[----:B------:R-:W-:Y:S02]  /*0100*/  IMAD R9, R5, UR6, R5 ;  /* 0x0000000605097c24 */ /* 0x000fe4000f8e0205 */
[----:B0-----:R-:W-:-:S04]  /*0110*/  IMAD.WIDE R6, R7, 0x4, R2 ;  /* 0x0000000407067825 */ /* 0x001fc800078e0202 */
[----:B------:R-:W-:Y:S02]  /*0120*/  IMAD.WIDE.U32 R8, R9, 0x4, R2 ;  /* 0x0000000409087825 */ /* 0x000fe400078e0002 */
[----:B-1----:R-:W2:Y:S04]  /*0130*/  LDG.E.CONSTANT R6, desc[UR4][R6.64] ;  /* 0x0000000406067981 */ /* 0x002ea8000c1e9900 */
[----:B------:R-:W2:Y:S01]  /*0140*/  LDG.E.CONSTANT R9, desc[UR4][R8.64] ;  /* 0x0000000408097981 */ /* 0x000ea2000c1e9900 */
[----:B------:R-:W-:-:S04]  /*0150*/  IMAD R4, R4, UR6, R5 ;  /* 0x0000000604047c24 */ /* 0x000fc8000f8e0205 */
[----:B------:R-:W-:-:S05]  /*0160*/  IMAD.WIDE R2, R4, 0x4, R2 ;  /* 0x0000000404027825 */ /* 0x000fca00078e0202 */
[----:B------:R2:W5:Y:S01]  /*0170*/  LDG.E R0, desc[UR4][R2.64] ;  /* 0x0000000402007981 */ /* 0x000562000c1e1900 */
[----:B------:R-:W-:Y:S01]  /*0180*/  BSSY.RECONVERGENT B0, `(.L_x_0) ;  /* 0x000000e000007945 */ /* 0x000fe20003800200 */
[----:B--2---:R-:W-:-:S04]  /*0190*/  FMUL R2, R6, R9 ;  /* 0x0000000906027220 */ /* 0x004fc80000400000 */
[----:B------:R-:W-:Y:S01]  /*01a0*/  VIADD R10, R2, 0xf3000000 ;  /* 0xf3000000020a7836 */ /* 0x000fe20000000000 */
[----:B------:R0:W1:Y:S04]  /*01b0*/  MUFU.RSQ R5, R2 ;  /* 0x0000000200057308 */ /* 0x0000680000001400 */
[----:B------:R-:W-:-:S13]  /*01c0*/  ISETP.GT.U32.AND P0, PT, R10, 0x727fffff, PT ;  /* 0x727fffff0a00780c */ /* 0x000fda0003f04070 */
[----:B01----:R-:W-:Y:S05]  /*01d0*/  @!P0 BRA `(.L_x_1) ;  /* 0x0000000000108947 */ /* 0x003fea0003800000 */
[----:B------:R-:W-:-:S07]  /*01e0*/  MOV R9, 0x200 ;  /* 0x0000020000097802 */ /* 0x000fce0000000f00 */
[----:B-----5:R-:W-:Y:S05]  /*01f0*/  CALL.REL.NOINC `($__internal_0_$__cuda_sm20_sqrt_rn_f32_slowpath) ;  /* 0x0000000000607944 */ /* 0x020fea0003c00000 */
[----:B------:R-:W-:Y:S01]  /*0200*/  IMAD.MOV.U32 R3, RZ, RZ, R5 ;  /* 0x000000ffff037224 */ /* 0x000fe200078e0005 */
[----:B------:R-:W-:Y:S06]  /*0210*/  BRA `(.L_x_2) ;  /* 0x0000000000107947 */ /* 0x000fec0003800000 */
.L_x_1:
[----:B------:R-:W-:Y:S01]  /*0220*/  FMUL.FTZ R3, R2, R5 ;  /* 0x0000000502037220 */ /* 0x000fe20000410000 */
[----:B------:R-:W-:-:S03]  /*0230*/  FMUL.FTZ R5, R5, 0.5 ;  /* 0x3f00000005057820 */ /* 0x000fc60000410000 */
[----:B------:R-:W-:-:S04]  /*0240*/  FFMA R2, -R3, R3, R2 ;  /* 0x0000000303027223 */ /* 0x000fc80000000102 */
[----:B------:R-:W-:-:S07]  /*0250*/  FFMA R3, R2, R5, R3 ;  /* 0x0000000502037223 */ /* 0x000fce0000000003 */
.L_x_2:
[----:B------:R-:W-:Y:S05]  /*0260*/  BSYNC.RECONVERGENT B0 ;  /* 0x0000000000007941 */ /* 0x000fea0003800200 */
.L_x_0:
[----:B------:R-:W0:Y:S01]  /*0270*/  MUFU.RCP R2, R3 ;  /* 0x0000000300027308 */ /* 0x000e220000001000 */
[----:B------:R-:W-:Y:S07]  /*0280*/  BSSY.RECONVERGENT B0, `(.L_x_3) ;  /* 0x000000b000007945 */ /* 0x000fee0003800200 */
[----:B-----5:R-:W1:Y:S01]  /*0290*/  FCHK P0, R0, R3 ;  /* 0x0000000300007302 */ /* 0x020e620000000000 */
[----:B0-----:R-:W-:-:S04]  /*02a0*/  FFMA R5, R2, -R3, 1 ;  /* 0x3f80000002057423 */ /* 0x001fc80000000803 */
[----:B------:R-:W-:-:S04]  /*02b0*/  FFMA R5, R2, R5, R2 ;  /* 0x0000000502057223 */ /* 0x000fc80000000002 */
[----:B------:R-:W-:-:S04]  /*02c0*/  FFMA R2, R0, R5, RZ ;  /* 0x0000000500027223 */ /* 0x000fc800000000ff */
[----:B------:R-:W-:-:S04]  /*02d0*/  FFMA R6, R2, -R3, R0 ;  /* 0x8000000302067223 */ /* 0x000fc80000000000 */
[----:B------:R-:W-:Y:S01]  /*02e0*/  FFMA R7, R5, R6, R2 ;  /* 0x0000000605077223 */ /* 0x000fe20000000002 */
[----:B-1----:R-:W-:Y:S06]  /*02f0*/  @!P0 BRA `(.L_x_4) ;  /* 0x00000000000c8947 */ /* 0x002fec0003800000 */
[----:B------:R-:W-:-:S07]  /*0300*/  MOV R2, 0x320 ;  /* 0x0000032000027802 */ /* 0x000fce0000000f00 */
[----:B------:R-:W-:Y:S05]  /*0310*/  CALL.REL.NOINC `($__internal_1_$__cuda_sm3x_div_rn_noftz_f32_slowpath) ;  /* 0x0000000000747944 */ /* 0x000fea0003c00000 */
[----:B------:R-:W-:-:S07]  /*0320*/  IMAD.MOV.U32 R7, RZ, RZ, R0 ;  /* 0x000000ffff077224 */ /* 0x000fce00078e0000 */
.L_x_4:
[----:B------:R-:W-:Y:S05]  /*0330*/  BSYNC.RECONVERGENT B0 ;  /* 0x0000000000007941 */ /* 0x000fea0003800200 */
.L_x_3:
[----:B------:R-:W0:Y:S02]  /*0340*/  LDC.64 R2, c[0x0][0x388] ;  /* 0x0000e200ff027b82 */ /* 0x000e240000000a00 */
[----:B0-----:R-:W-:-:S05]  /*0350*/  IMAD.WIDE R4, R4, 0x4, R2 ;  /* 0x0000000404047825 */ /* 0x001fca00078e0202 */
[----:B------:R-:W-:Y:S01]  /*0360*/  STG.E desc[UR4][R4.64], R7 ;  /* 0x0000000704007986 */ /* 0x000fe2000c101904 */
[----:B------:R-:W-:Y:S05]  /*0370*/  EXIT ;  /* 0x000000000000794d */ /* 0x000fea0003800000 */
        .weak           $__internal_0_$__cuda_sm20_sqrt_rn_f32_slowpath
        .type           $__internal_0_$__cuda_sm20_sqrt_rn_f32_slowpath,@function
        .size           $__internal_0_$__cuda_sm20_sqrt_rn_f32_slowpath,($__internal_1_$__cuda_sm3x_div_rn_noftz_f32_slowpath - $__internal_0_$__cuda_sm20_sqrt_rn_f32_slowpath)
$__internal_0_$__cuda_sm20_sqrt_rn_f32_slowpath:
[----:B------:R-:W-:-:S13]  /*0380*/  LOP3.LUT P0, RZ, R2, 0x7fffffff, RZ, 0xc0, !PT ;  /* 0x7fffffff02ff7812 */ /* 0x000fda000780c0ff */
[----:B------:R-:W-:Y:S01]  /*0390*/  @!P0 MOV R3, R2 ;  /* 0x0000000200038202 */ /* 0x000fe20000000f00 */
[----:B------:R-:W-:Y:S06]  /*03a0*/  @!P0 BRA `(.L_x_5) ;  /* 0x0000000000408947 */ /* 0x000fec0003800000 */
[----:B------:R-:W-:-:S13]  /*03b0*/  FSETP.GEU.FTZ.AND P0, PT, R2, RZ, PT ;  /* 0x000000ff0200720b */ /* 0x000fda0003f1e000 */
[----:B------:R-:W-:Y:S01]  /*03c0*/  @!P0 IMAD.MOV.U32 R3, RZ, RZ, 0x7fffffff ;  /* 0x7fffffffff038424 */ /* 0x000fe200078e00ff */
[----:B------:R-:W-:Y:S06]  /*03d0*/  @!P0 BRA `(.L_x_5) ;  /* 0x0000000000348947 */ /* 0x000fec0003800000 */
[----:B------:R-:W-:-:S13]  /*03e0*/  FSETP.GTU.FTZ.AND P0, PT, |R2|, +INF , PT ;  /* 0x7f8000000200780b */ /* 0x000fda0003f1c200 */
[----:B------:R-:W-:Y:S01]  /*03f0*/  @P0 FADD.FTZ R3, R2, 1 ;  /* 0x3f80000002030421 */ /* 0x000fe20000010000 */
[----:B------:R-:W-:Y:S06]  /*0400*/  @P0 BRA `(.L_x_5) ;  /* 0x0000000000280947 */ /* 0x000fec0003800000 */
[----:B------:R-:W-:-:S13]  /*0410*/  FSETP.NEU.FTZ.AND P0, PT, |R2|, +INF , PT ;  /* 0x7f8000000200780b */ /* 0x000fda0003f1d200 */
[----:B------:R-:W-:-:S04]  /*0420*/  @P0 FFMA R5, R2, 1.84467440737095516160e+19, RZ ;  /* 0x5f80000002050823 */ /* 0x000fc800000000ff */
[----:B------:R-:W0:Y:S02]  /*0430*/  @P0 MUFU.RSQ R6, R5 ;  /* 0x0000000500060308 */ /* 0x000e240000001400 */
[----:B0-----:R-:W-:Y:S01]  /*0440*/  @P0 FMUL.FTZ R8, R5, R6 ;  /* 0x0000000605080220 */ /* 0x001fe20000410000 */
[----:B------:R-:W-:-:S03]  /*0450*/  @P0 FMUL.FTZ R6, R6, 0.5 ;  /* 0x3f00000006060820 */ /* 0x000fc60000410000 */
[----:B------:R-:W-:-:S04]  /*0460*/  @P0 FADD.FTZ R3, -R8, -RZ ;  /* 0x800000ff08030221 */ /* 0x000fc80000010100 */
[----:B------:R-:W-:Y:S01]  /*0470*/  @P0 FFMA R7, R8, R3, R5 ;  /* 0x0000000308070223 */ /* 0x000fe20000000005 */
[----:B------:R-:W-:-:S03]  /*0480*/  @!P0 IMAD.MOV.U32 R3, RZ, RZ, R2 ;  /* 0x000000ffff038224 */ /* 0x000fc600078e0002 */
[----:B------:R-:W-:-:S04]  /*0490*/  @P0 FFMA R6, R7, R6, R8 ;  /* 0x0000000607060223 */ /* 0x000fc80000000008 */
[----:B------:R-:W-:-:S07]  /*04a0*/  @P0 FMUL.FTZ R3, R6, 2.3283064365386962891e-10 ;  /* 0x2f80000006030820 */ /* 0x000fce0000410000 */
.L_x_5:
[----:B------:R-:W-:Y:S01]  /*04b0*/  IMAD.MOV.U32 R5, RZ, RZ, R3 ;  /* 0x000000ffff057224 */ /* 0x000fe200078e0003 */
[----:B------:R-:W-:Y:S01]  /*04c0*/  MOV R2, R9 ;  /* 0x0000000900027202 */ /* 0x000fe20000000f00 */
[----:B------:R-:W-:-:S04]  /*04d0*/  IMAD.MOV.U32 R3, RZ, RZ, 0x0 ;  /* 0x00000000ff037424 */ /* 0x000fc800078e00ff */
[----:B------:R-:W-:Y:S05]  /*04e0*/  RET.REL.NODEC R2 `(_Z16normalize_resultPfS_i) ;  /* 0xfffffff802c47950 */ /* 0x000fea0003c3ffff */
        .weak           $__internal_1_$__cuda_sm3x_div_rn_noftz_f32_slowpath
        .type           $__internal_1_$__cuda_sm3x_div_rn_noftz_f32_slowpath,@function
        .size           $__internal_1_$__cuda_sm3x_div_rn_noftz_f32_slowpath,(.L_x_40 - $__internal_1_$__cuda_sm3x_div_rn_noftz_f32_slowpath)
$__internal_1_$__cuda_sm3x_div_rn_noftz_f32_slowpath:
[----:B------:R-:W-:Y:S01]  /*04f0*/  SHF.R.U32.HI R6, RZ, 0x17, R3 ;  /* 0x00000017ff067819 */ /* 0x000fe20000011603 */
[----:B------:R-:W-:Y:S01]  /*0500*/  BSSY.RECONVERGENT B1, `(.L_x_6) ;  /* 0x0000063000017945 */ /* 0x000fe20003800200 */
[----:B------:R-:W-:Y:S02]  /*0510*/  SHF.R.U32.HI R5, RZ, 0x17, R0 ;  /* 0x00000017ff057819 */ /* 0x000fe40000011600 */
[----:B------:R-:W-:Y:S02]  /*0520*/  LOP3.LUT R10, R6, 0xff, RZ, 0xc0, !PT ;  /* 0x000000ff060a7812 */ /* 0x000fe400078ec0ff */
[----:B------:R-:W-:Y:S02]  /*0530*/  LOP3.LUT R5, R5, 0xff, RZ, 0xc0, !PT ;  /* 0x000000ff05057812 */ /* 0x000fe400078ec0ff */
[----:B------:R-:W-:Y:S01]  /*0540*/  MOV R6, R0 ;  /* 0x0000000000067202 */ /* 0x000fe20000000f00 */
[----:B------:R-:W-:Y:S02]  /*0550*/  VIADD R9, R10, 0xffffffff ;  /* 0xffffffff0a097836 */ /* 0x000fe40000000000 */
[----:B------:R-:W-:-:S03]  /*0560*/  VIADD R8, R5, 0xffffffff ;  /* 0xffffffff05087836 */ /* 0x000fc60000000000 */
[----:B------:R-:W-:-:S04]  /*0570*/  ISETP.GT.U32.AND P0, PT, R9, 0xfd, PT ;  /* 0x000000fd0900780c */ /* 0x000fc80003f04070 */
[----:B------:R-:W-:-:S13]  /*0580*/  ISETP.GT.U32.OR P0, PT, R8, 0xfd, P0 ;  /* 0x000000fd0800780c */ /* 0x000fda0000704470 */
[----:B------:R-:W-:Y:S01]  /*0590*/  @!P0 IMAD.MOV.U32 R7, RZ, RZ, RZ ;  /* 0x000000ffff078224 */ /* 0x000fe200078e00ff */
[----:B------:R-:W-:Y:S06]  /*05a0*/  @!P0 BRA `(.L_x_7) ;  /* 0x00000000005c8947 */ /* 0x000fec0003800000 */
[----:B------:R-:W-:Y:S02]  /*05b0*/  FSETP.GTU.FTZ.AND P1, PT, |R3|, +INF , PT ;  /* 0x7f8000000300780b */ /* 0x000fe40003f3c200 */
[----:B------:R-:W-:-:S04]  /*05c0*/  FSETP.GTU.FTZ.AND P0, PT, |R0|, +INF , PT ;  /* 0x7f8000000000780b */ /* 0x000fc80003f1c200 */
[----:B------:R-:W-:-:S13]  /*05d0*/  PLOP3.LUT P0, PT, P0, P1, PT, 0xf8, 0x8f ;  /* 0x00000000008f781c */ /* 0x000fda0000703f70 */
[----:B------:R-:W-:Y:S05]  /*05e0*/  @P0 BRA `(.L_x_8) ;  /* 0x00000004004c0947 */ /* 0x000fea0003800000 */
[----:B------:R-:W-:-:S13]  /*05f0*/  LOP3.LUT P0, RZ, R3, 0x7fffffff, R6, 0xc8, !PT ;  /* 0x7fffffff03ff7812 */ /* 0x000fda000780c806 */
[----:B------:R-:W-:Y:S05]  /*0600*/  @!P0 BRA `(.L_x_9) ;  /* 0x00000004003c8947 */ /* 0x000fea0003800000 */
[C---:B------:R-:W-:Y:S02]  /*0610*/  FSETP.NEU.FTZ.AND P2, PT, |R0|.reuse, +INF , PT ;  /* 0x7f8000000000780b */ /* 0x040fe40003f5d200 */
[----:B------:R-:W-:Y:S02]  /*0620*/  FSETP.NEU.FTZ.AND P1, PT, |R3|, +INF , PT ;  /* 0x7f8000000300780b */ /* 0x000fe40003f3d200 */
[----:B------:R-:W-:-:S11]  /*0630*/  FSETP.NEU.FTZ.AND P0, PT, |R0|, +INF , PT ;  /* 0x7f8000000000780b */ /* 0x000fd60003f1d200 */
[----:B------:R-:W-:Y:S05]  /*0640*/  @!P1 BRA !P2, `(.L_x_9) ;  /* 0x00000004002c9947 */ /* 0x000fea0005000000 */
[----:B------:R-:W-:-:S04]  /*0650*/  LOP3.LUT P2, RZ, R6, 0x7fffffff, RZ, 0xc0, !PT ;  /* 0x7fffffff06ff7812 */ /* 0x000fc8000784c0ff */
[----:B------:R-:W-:-:S13]  /*0660*/  PLOP3.LUT P1, PT, P1, P2, PT, 0x2f, 0xf2 ;  /* 0x0000000000f2781c */ /* 0x000fda0000f24577 */
[----:B------:R-:W-:Y:S05]  /*0670*/  @P1 BRA `(.L_x_10) ;  /* 0x0000000400181947 */ /* 0x000fea0003800000 */
[----:B------:R-:W-:-:S04]  /*0680*/  LOP3.LUT P1, RZ, R3, 0x7fffffff, RZ, 0xc0, !PT ;  /* 0x7fffffff03ff7812 */ /* 0x000fc8000782c0ff */
[----:B------:R-:W-:-:S13]  /*0690*/  PLOP3.LUT P0, PT, P0, P1, PT, 0x2f, 0xf2 ;  /* 0x0000000000f2781c */ /* 0x000fda0000702577 */
[----:B------:R-:W-:Y:S05]  /*06a0*/  @P0 BRA `(.L_x_11) ;  /* 0x0000000400000947 */ /* 0x000fea0003800000 */
[----:B------:R-:W-:Y:S02]  /*06b0*/  ISETP.GE.AND P0, PT, R8, RZ, PT ;  /* 0x000000ff0800720c */ /* 0x000fe40003f06270 */
[----:B------:R-:W-:-:S11]  /*06c0*/  ISETP.GE.AND P1, PT, R9, RZ, PT ;  /* 0x000000ff0900720c */ /* 0x000fd60003f26270 */
[----:B------:R-:W-:Y:S02]  /*06d0*/  @P0 IMAD.MOV.U32 R7, RZ, RZ, RZ ;  /* 0x000000ffff070224 */ /* 0x000fe400078e00ff */
[----:B------:R-:W-:Y:S01]  /*06e0*/  @!P0 FFMA R6, R0, 1.84467440737095516160e+19, RZ ;  /* 0x5f80000000068823 */ /* 0x000fe200000000ff */
[----:B------:R-:W-:Y:S02]  /*06f0*/  @!P0 IMAD.MOV.U32 R7, RZ, RZ, -0x40 ;  /* 0xffffffc0ff078424 */ /* 0x000fe400078e00ff */
[----:B------:R-:W-:-:S03]  /*0700*/  @!P1 FFMA R3, R3, 1.84467440737095516160e+19, RZ ;  /* 0x5f80000003039823 */ /* 0x000fc600000000ff */
[----:B------:R-:W-:-:S07]  /*0710*/  @!P1 IADD3 R7, PT, PT, R7, 0x40, RZ ;  /* 0x0000004007079810 */ /* 0x000fce0007ffe0ff */
.L_x_7:
[----:B------:R-:W-:Y:S01]  /*0720*/  LEA R0, R10, 0xc0800000, 0x17 ;  /* 0xc08000000a007811 */ /* 0x000fe200078eb8ff */
[----:B------:R-:W-:Y:S01]  /*0730*/  VIADD R5, R5, 0xffffff81 ;  /* 0xffffff8105057836 */ /* 0x000fe20000000000 */
[----:B------:R-:W-:Y:S03]  /*0740*/  BSSY.RECONVERGENT B2, `(.L_x_12) ;  /* 0x0000035000027945 */ /* 0x000fe60003800200 */
[----:B------:R-:W-:Y:S02]  /*0750*/  IMAD.IADD R3, R3, 0x1, -R0 ;  /* 0x0000000103037824 */ /* 0x000fe400078e0a00 */
[----:B------:R-:W-:Y:S02]  /*0760*/  IMAD R0, R5, -0x800000, R6 ;  /* 0xff80000005007824 */ /* 0x000fe400078e0206 */
[----:B------:R-:W0:Y:S01]  /*0770*/  MUFU.RCP R8, R3 ;  /* 0x0000000300087308 */ /* 0x000e220000001000 */
[----:B------:R-:W-:-:S04]  /*0780*/  FADD.FTZ R9, -R3, -RZ ;  /* 0x800000ff03097221 */ /* 0x000fc80000010100 */
[----:B0-----:R-:W-:-:S04]  /*0790*/  FFMA R11, R8, R9, 1 ;  /* 0x3f800000080b7423 */ /* 0x001fc80000000009 */
[----:B------:R-:W-:-:S04]  /*07a0*/  FFMA R13, R8, R11, R8 ;  /* 0x0000000b080d7223 */ /* 0x000fc80000000008 */
[----:B------:R-:W-:-:S04]  /*07b0*/  FFMA R6, R0, R13, RZ ;  /* 0x0000000d00067223 */ /* 0x000fc800000000ff */
[----:B------:R-:W-:-:S04]  /*07c0*/  FFMA R11, R9, R6, R0 ;  /* 0x00000006090b7223 */ /* 0x000fc80000000000 */
[----:B------:R-:W-:Y:S01]  /*07d0*/  FFMA R8, R13, R11, R6 ;  /* 0x0000000b0d087223 */ /* 0x000fe20000000006 */
[----:B------:R-:W-:-:S03]  /*07e0*/  IADD3 R6, PT, PT, R5, 0x7f, -R10 ;  /* 0x0000007f05067810 */ /* 0x000fc60007ffe80a */
[----:B------:R-:W-:Y:S01]  /*07f0*/  FFMA R9, R9, R8, R0 ;  /* 0x0000000809097223 */ /* 0x000fe20000000000 */
[----:B------:R-:W-:-:S03]  /*0800*/  IADD3 R6, PT, PT, R6, R7, RZ ;  /* 0x0000000706067210 */ /* 0x000fc60007ffe0ff */
[----:B------:R-:W-:-:S05]  /*0810*/  FFMA R0, R13, R9, R8 ;  /* 0x000000090d007223 */ /* 0x000fca0000000008 */
[----:B------:R-:W-:-:S04]  /*0820*/  SHF.R.U32.HI R3, RZ, 0x17, R0 ;  /* 0x00000017ff037819 */ /* 0x000fc80000011600 */
[----:B------:R-:W-:-:S05]  /*0830*/  LOP3.LUT R3, R3, 0xff, RZ, 0xc0, !PT ;  /* 0x000000ff03037812 */ /* 0x000fca00078ec0ff */
[----:B------:R-:W-:-:S04]  /*0840*/  IMAD.IADD R7, R3, 0x1, R6 ;  /* 0x0000000103077824 */ /* 0x000fc800078e0206 */
[----:B------:R-:W-:-:S05]  /*0850*/  VIADD R3, R7, 0xffffffff ;  /* 0xffffffff07037836 */ /* 0x000fca0000000000 */
[----:B------:R-:W-:-:S13]  /*0860*/  ISETP.GE.U32.AND P0, PT, R3, 0xfe, PT ;  /* 0x000000fe0300780c */ /* 0x000fda0003f06070 */
[----:B------:R-:W-:Y:S05]  /*0870*/  @!P0 BRA `(.L_x_13) ;  /* 0x0000000000808947 */ /* 0x000fea0003800000 */
[----:B------:R-:W-:-:S13]  /*0880*/  ISETP.GT.AND P0, PT, R7, 0xfe, PT ;  /* 0x000000fe0700780c */ /* 0x000fda0003f04270 */
[----:B------:R-:W-:Y:S05]  /*0890*/  @P0 BRA `(.L_x_14) ;  /* 0x00000000006c0947 */ /* 0x000fea0003800000 */
[----:B------:R-:W-:-:S13]  /*08a0*/  ISETP.GE.AND P0, PT, R7, 0x1, PT ;  /* 0x000000010700780c */ /* 0x000fda0003f06270 */
[----:B------:R-:W-:Y:S05]  /*08b0*/  @P0 BRA `(.L_x_15) ;  /* 0x0000000000740947 */ /* 0x000fea0003800000 */
[----:B------:R-:W-:Y:S02]  /*08c0*/  ISETP.GE.AND P0, PT, R7, -0x18, PT ;  /* 0xffffffe80700780c */ /* 0x000fe40003f06270 */
[----:B------:R-:W-:-:S11]  /*08d0*/  LOP3.LUT R0, R0, 0x80000000, RZ, 0xc0, !PT ;  /* 0x8000000000007812 */ /* 0x000fd600078ec0ff */
[----:B------:R-:W-:Y:S05]  /*08e0*/  @!P0 BRA `(.L_x_15) ;  /* 0x0000000000688947 */ /* 0x000fea0003800000 */
[CCC-:B------:R-:W-:Y:S01]  /*08f0*/  FFMA.RZ R3, R13.reuse, R9.reuse, R8.reuse ;  /* 0x000000090d037223 */ /* 0x1c0fe2000000c008 */
[-CC-:B------:R-:W-:Y:S01]  /*0900*/  FFMA.RM R6, R13, R9.reuse, R8.reuse ;  /* 0x000000090d067223 */ /* 0x180fe20000004008 */
[C---:B------:R-:W-:Y:S02]  /*0910*/  ISETP.NE.AND P2, PT, R7.reuse, RZ, PT ;  /* 0x000000ff0700720c */ /* 0x040fe40003f45270 */
[----:B------:R-:W-:Y:S02]  /*0920*/  ISETP.NE.AND P1, PT, R7, RZ, PT ;  /* 0x000000ff0700720c */ /* 0x000fe40003f25270 */
[----:B------:R-:W-:Y:S01]  /*0930*/  LOP3.LUT R5, R3, 0x7fffff, RZ, 0xc0, !PT ;  /* 0x007fffff03057812 */ /* 0x000fe200078ec0ff */
[----:B------:R-:W-:Y:S01]  /*0940*/  FFMA.RP R3, R13, R9, R8 ;  /* 0x000000090d037223 */ /* 0x000fe20000008008 */
[----:B------:R-:W-:Y:S01]  /*0950*/  IADD3 R8, PT, PT, R7, 0x20, RZ ;  /* 0x0000002007087810 */ /* 0x000fe20007ffe0ff */
[----:B------:R-:W-:Y:S01]  /*0960*/  IMAD.MOV R7, RZ, RZ, -R7 ;  /* 0x000000ffff077224 */ /* 0x000fe200078e0a07 */
[----:B------:R-:W-:-:S02]  /*0970*/  LOP3.LUT R5, R5, 0x800000, RZ, 0xfc, !PT ;  /* 0x0080000005057812 */ /* 0x000fc400078efcff */
[----:B------:R-:W-:Y:S02]  /*0980*/  FSETP.NEU.FTZ.AND P0, PT, R3, R6, PT ;  /* 0x000000060300720b */ /* 0x000fe40003f1d000 */
[----:B------:R-:W-:Y:S02]  /*0990*/  SHF.L.U32 R8, R5, R8, RZ ;  /* 0x0000000805087219 */ /* 0x000fe400000006ff */
[----:B------:R-:W-:Y:S02]  /*09a0*/  SEL R6, R7, RZ, P2 ;  /* 0x000000ff07067207 */ /* 0x000fe40001000000 */
[----:B------:R-:W-:Y:S02]  /*09b0*/  ISETP.NE.AND P1, PT, R8, RZ, P1 ;  /* 0x000000ff0800720c */ /* 0x000fe40000f25270 */
[----:B------:R-:W-:Y:S02]  /*09c0*/  SHF.R.U32.HI R6, RZ, R6, R5 ;  /* 0x00000006ff067219 */ /* 0x000fe40000011605 */
[----:B------:R-:W-:-:S02]  /*09d0*/  PLOP3.LUT P0, PT, P0, P1, PT, 0xf8, 0x8f ;  /* 0x00000000008f781c */ /* 0x000fc40000703f70 */
[----:B------:R-:W-:Y:S02]  /*09e0*/  SHF.R.U32.HI R8, RZ, 0x1, R6 ;  /* 0x00000001ff087819 */ /* 0x000fe40000011606 */
[----:B------:R-:W-:-:S04]  /*09f0*/  SEL R3, RZ, 0x1, !P0 ;  /* 0x00000001ff037807 */ /* 0x000fc80004000000 */
[----:B------:R-:W-:-:S04]  /*0a00*/  LOP3.LUT R3, R3, 0x1, R8, 0xf8, !PT ;  /* 0x0000000103037812 */ /* 0x000fc800078ef808 */
[----:B------:R-:W-:-:S05]  /*0a10*/  LOP3.LUT R3, R3, R6, RZ, 0xc0, !PT ;  /* 0x0000000603037212 */ /* 0x000fca00078ec0ff */
[----:B------:R-:W-:-:S05]  /*0a20*/  IMAD.IADD R3, R8, 0x1, R3 ;  /* 0x0000000108037824 */ /* 0x000fca00078e0203 */
[----:B------:R-:W-:Y:S01]  /*0a30*/  LOP3.LUT R0, R3, R0, RZ, 0xfc, !PT ;  /* 0x0000000003007212 */ /* 0x000fe200078efcff */
[----:B------:R-:W-:Y:S06]  /*0a40*/  BRA `(.L_x_15) ;  /* 0x0000000000107947 */ /* 0x000fec0003800000 */
.L_x_14:
[----:B------:R-:W-:-:S04]  /*0a50*/  LOP3.LUT R0, R0, 0x80000000, RZ, 0xc0, !PT ;  /* 0x8000000000007812 */ /* 0x000fc800078ec0ff */
[----:B------:R-:W-:Y:S01]  /*0a60*/  LOP3.LUT R0, R0, 0x7f800000, RZ, 0xfc, !PT ;  /* 0x7f80000000007812 */ /* 0x000fe200078efcff */
[----:B------:R-:W-:Y:S06]  /*0a70*/  BRA `(.L_x_15) ;  /* 0x0000000000047947 */ /* 0x000fec0003800000 */
.L_x_13:
[----:B------:R-:W-:-:S07]  /*0a80*/  LEA R0, R6, R0, 0x17 ;  /* 0x0000000006007211 */ /* 0x000fce00078eb8ff */
.L_x_15:
[----:B------:R-:W-:Y:S05]  /*0a90*/  BSYNC.RECONVERGENT B2 ;  /* 0x0000000000027941 */ /* 0x000fea0003800200 */
.L_x_12:
[----:B------:R-:W-:Y:S05]  /*0aa0*/  BRA `(.L_x_16) ;  /* 0x0000000000207947 */ /* 0x000fea0003800000 */
.L_x_11:
[----:B------:R-:W-:-:S04]  /*0ab0*/  LOP3.LUT R0, R3, 0x80000000, R6, 0x48, !PT ;  /* 0x8000000003007812 */ /* 0x000fc800078e4806 */
[----:B------:R-:W-:Y:S01]  /*0ac0*/  LOP3.LUT R0, R0, 0x7f800000, RZ, 0xfc, !PT ;  /* 0x7f80000000007812 */ /* 0x000fe200078efcff */
[----:B------:R-:W-:Y:S06]  /*0ad0*/  BRA `(.L_x_16) ;  /* 0x0000000000147947 */ /* 0x000fec0003800000 */
.L_x_10:
[----:B------:R-:W-:Y:S01]  /*0ae0*/  LOP3.LUT R0, R3, 0x80000000, R6, 0x48, !PT ;  /* 0x8000000003007812 */ /* 0x000fe200078e4806 */
[----:B------:R-:W-:Y:S06]  /*0af0*/  BRA `(.L_x_16) ;  /* 0x00000000000c7947 */ /* 0x000fec0003800000 */
.L_x_9:
[----:B------:R-:W0:Y:S01]  /*0b00*/  MUFU.RSQ R0, -QNAN ;  /* 0xffc0000000007908 */ /* 0x000e220000001400 */
[----:B------:R-:W-:Y:S05]  /*0b10*/  BRA `(.L_x_16) ;  /* 0x0000000000047947 */ /* 0x000fea0003800000 */
.L_x_8:
[----:B------:R-:W-:-:S07]  /*0b20*/  FADD.FTZ R0, R0, R3 ;  /* 0x0000000300007221 */ /* 0x000fce0000010000 */
.L_x_16:
[----:B------:R-:W-:Y:S05]  /*0b30*/  BSYNC.RECONVERGENT B1 ;  /* 0x0000000000017941 */ /* 0x000fea0003800200 */
.L_x_6:
[----:B------:R-:W-:-:S04]  /*0b40*/  IMAD.MOV.U32 R3, RZ, RZ, 0x0 ;  /* 0x00000000ff037424 */ /* 0x000fc800078e00ff */
[----:B0-----:R-:W-:Y:S05]  /*0b50*/  RET.REL.NODEC R2 `(_Z16normalize_resultPfS_i) ;  /* 0xfffffff402287950 */ /* 0x001fea0003c3ffff */
.L_x_17:
[----:B------:R-:W-:-:S00]  /*0b60*/  BRA `(.L_x_17) ;  /* 0xfffffffc00fc7947 */ /* 0x000fc0000383ffff */
[----:B------:R-:W-:-:S00]  /*0b70*/  NOP ;  /* 0x0000000000007918 */ /* 0x000fc00000000000 */
        /* <DEDUP_REMOVED lines=8> */
.L_x_40:


//--------------------- .text._Z7mat_mulPfS_S_iii --------------------------
	.section	.text._Z7mat_mulPfS_S_iii,"ax",@progbits
	.align	128
        .global         _Z7mat_mulPfS_S_iii
        .type           _Z7mat_mulPfS_S_iii,@function
        .size           _Z7mat_mulPfS_S_iii,(.L_x_43 - _Z7mat_mulPfS_S_iii)
        .other          _Z7mat_mulPfS_S_iii,@"STO_CUDA_ENTRY STV_DEFAULT"
_Z7mat_mulPfS_S_iii:
.text._Z7mat_mulPfS_S_iii:
[----:B------:R-:W-:Y:S01]  /*0000*/  LDC R1, c[0x0][0x37c] ;  /* 0x0000df00ff017b82 */ /* 0x000fe20000000800 */
[----:B------:R-:W0:Y:S01]  /*0010*/  S2R R16, SR_TID.X ;  /* 0x0000000000107919 */ /* 0x000e220000002100 */
[----:B------:R-:W1:Y:S06]  /*0020*/  LDCU UR10, c[0x0][0x398] ;  /* 0x00007300ff0a77ac */ /* 0x000e6c0008000800 */
[----:B------:R-:W0:Y:S01]  /*0030*/  LDC R3, c[0x0][0x360] ;  /* 0x0000d800ff037b82 */ /* 0x000e220000000800 */
[----:B------:R-:W-:Y:S01]  /*0040*/  HFMA2 R23, -RZ, RZ, 0, 0 ;  /* 0x00000000ff177431 */ /* 0x000fe200000001ff */
[----:B------:R-:W2:Y:S01]  /*0050*/  S2R R17, SR_TID.Y ;  /* 0x0000000000117919 */ /* 0x000ea20000002200 */
[----:B------:R-:W3:Y:S01]  /*0060*/  LDCU UR14, c[0x0][0x3a0] ;  /* 0x00007400ff0e77ac */ /* 0x000ee20008000800 */
[----:B------:R-:W4:Y:S04]  /*0070*/  LDCU.64 UR8, c[0x0][0x358] ;  /* 0x00006b00ff0877ac */ /* 0x000f280008000a00 */
[----:B------:R-:W0:Y:S08]  /*0080*/  S2UR UR4, SR_CTAID.X ;  /* 0x00000000000479c3 */ /* 0x000e300000002500 */
[----:B------:R-:W2:Y:S01]  /*0090*/  S2UR UR5, SR_CTAID.Y ;  /* 0x00000000000579c3 */ /* 0x000ea20000002600 */
[----:B-1----:R-:W-:-:S07]  /*00a0*/  UISETP.GE.AND UP0, UPT, UR10, 0x1, UPT ;  /* 0x000000010a00788c */ /* 0x002fce000bf06270 */
[----:B------:R-:W2:Y:S01]  /*00b0*/  LDC R0, c[0x0][0x364] ;  /* 0x0000d900ff007b82 */ /* 0x000ea20000000800 */
[----:B0-----:R-:W-:Y:S02]  /*00c0*/  IMAD R18, R3, UR4, R16 ;  /* 0x0000000403127c24 */ /* 0x001fe4000f8e0210 */
[----:B--2---:R-:W-:Y:S01]  /*00d0*/  IMAD R19, R0, UR5, R17 ;  /* 0x0000000500137c24 */ /* 0x004fe2000f8e0211 */
[----:B---34-:R-:W-:Y:S06]  /*00e0*/  BRA.U !UP0, `(.L_x_18) ;  /* 0x0000000508c47547 */ /* 0x018fec000b800000 */
[----:B------:R-:W0:Y:S01]  /*00f0*/  S2UR UR7, SR_CgaCtaId ;  /* 0x00000000000779c3 */ /* 0x000e220000008800 */
[----:B------:R-:W1:Y:S01]  /*0100*/  LDCU UR11, c[0x0][0x3a0] ;  /* 0x00007400ff0b77ac */ /* 0x000e620008000800 */
[----:B------:R-:W-:Y:S01]  /*0110*/  MOV R23, RZ ;  /* 0x000000ff00177202 */ /* 0x000fe20000000f00 */
[----:B------:R-:W-:Y:S01]  /*0120*/  IMAD R6, R19, UR10, R16 ;  /* 0x0000000a13067c24 */ /* 0x000fe2000f8e0210 */
[----:B------:R-:W-:Y:S01]  /*0130*/  UMOV UR5, 0x400 ;  /* 0x0000040000057882 */ /* 0x000fe20000000000 */
[----:B------:R-:W-:-:S03]  /*0140*/  UIADD3 UR4, UPT, UPT, UR10, 0x1f, URZ ;  /* 0x0000001f0a047890 */ /* 0x000fc6000fffe0ff */
[----:B------:R-:W2:Y:S01]  /*0150*/  LDC R0, c[0x0][0x3a0] ;  /* 0x0000e800ff007b82 */ /* 0x000ea20000000800 */
[----:B------:R-:W-:Y:S02]  /*0160*/  UIADD3 UR6, UPT, UPT, UR5, 0x1000, URZ ;  /* 0x0000100005067890 */ /* 0x000fe4000fffe0ff */
[----:B------:R-:W-:Y:S01]  /*0170*/  USHF.R.U32.HI UR4, URZ, 0x5, UR4 ;  /* 0x00000005ff047899 */ /* 0x000fe20008011604 */
[----:B------:R-:W3:Y:S04]  /*0180*/  LDCU.64 UR12, c[0x0][0x398] ;  /* 0x00007300ff0c77ac */ /* 0x000ee80008000a00 */
[----:B------:R-:W4:Y:S01]  /*0190*/  LDC.64 R20, c[0x0][0x380] ;  /* 0x0000e000ff147b82 */ /* 0x000f220000000a00 */
[----:B------:R-:W-:Y:S01]  /*01a0*/  UIADD3 UR4, UPT, UPT, -UR4, URZ, URZ ;  /* 0x000000ff04047290 */ /* 0x000fe2000fffe1ff */
[----:B-1----:R-:W-:Y:S01]  /*01b0*/  IMAD R7, R17, UR11, R18 ;  /* 0x0000000b11077c24 */ /* 0x002fe2000f8e0212 */
[----:B0-----:R-:W-:-:S02]  /*01c0*/  ULEA UR5, UR7, UR5, 0x18 ;  /* 0x0000000507057291 */ /* 0x001fc4000f8ec0ff */
[----:B------:R-:W-:-:S04]  /*01d0*/  ULEA UR6, UR7, UR6, 0x18 ;  /* 0x0000000607067291 */ /* 0x000fc8000f8ec0ff */
[C---:B------:R-:W-:Y:S02]  /*01e0*/  LEA R5, R17.reuse, UR5, 0x7 ;  /* 0x0000000511057c11 */ /* 0x040fe4000f8e38ff */
[C---:B------:R-:W-:Y:S02]  /*01f0*/  LEA R2, R16.reuse, UR6, 0x2 ;  /* 0x0000000610027c11 */ /* 0x040fe4000f8e10ff */
[----:B------:R-:W-:Y:S02]  /*0200*/  LEA R4, R16, R5, 0x2 ;  /* 0x0000000510047211 */ /* 0x000fe400078e10ff */
[----:B---3--:R-:W-:-:S07]  /*0210*/  LEA R3, R17, R2, 0x7 ;  /* 0x0000000211037211 */ /* 0x008fce00078e38ff */
.L_x_19:
[----:B------:R-:W-:Y:S01]  /*0220*/  ISETP.GE.AND P0, PT, R17, UR12, PT ;  /* 0x0000000c11007c0c */ /* 0x000fe2000bf06270 */
[----:B------:R-:W-:Y:S01]  /*0230*/  HFMA2 R22, -RZ, RZ, 0, 0 ;  /* 0x00000000ff167431 */ /* 0x000fe200000001ff */
[----:B------:R-:W-:Y:S01]  /*0240*/  ISETP.GE.AND P1, PT, R16, UR12, PT ;  /* 0x0000000c10007c0c */ /* 0x000fe2000bf26270 */
[----:B----4-:R-:W-:Y:S01]  /*0250*/  IMAD.WIDE R8, R6, 0x4, R20 ;  /* 0x0000000406087825 */ /* 0x010fe200078e0214 */
[----:B--2---:R-:W-:Y:S02]  /*0260*/  ISETP.GE.OR P0, PT, R18, R0, P0 ;  /* 0x000000001200720c */ /* 0x004fe40000706670 */
[----:B------:R-:W-:Y:S02]  /*0270*/  ISETP.GE.OR P1, PT, R19, UR13, P1 ;  /* 0x0000000d13007c0c */ /* 0x000fe40008f26670 */
[----:B------:R-:W-:-:S09]  /*0280*/  MOV R27, RZ ;  /* 0x000000ff001b7202 */ /* 0x000fd20000000f00 */
[----:B------:R-:W0:Y:S02]  /*0290*/  @!P0 LDC.64 R10, c[0x0][0x388] ;  /* 0x0000e200ff0a8b82 */ /* 0x000e240000000a00 */
[----:B------:R-:W2:Y:S01]  /*02a0*/  @!P1 LDG.E R27, desc[UR8][R8.64] ;  /* 0x00000008081b9981 */ /* 0x000ea2000c1e1900 */
[----:B0-----:R-:W-:-:S05]  /*02b0*/  @!P0 IMAD.WIDE R10, R7, 0x4, R10 ;  /* 0x00000004070a8825 */ /* 0x001fca00078e020a */
[----:B------:R-:W3:Y:S04]  /*02c0*/  @!P0 LDG.E R22, desc[UR8][R10.64] ;  /* 0x000000080a168981 */ /* 0x000ee8000c1e1900 */
[----:B--2---:R-:W-:Y:S04]  /*02d0*/  STS [R4], R27 ;  /* 0x0000001b04007388 */ /* 0x004fe80000000800 */
[----:B---3--:R-:W-:Y:S01]  /*02e0*/  STS [R3], R22 ;  /* 0x0000001603007388 */ /* 0x008fe20000000800 */
[----:B------:R-:W-:Y:S06]  /*02f0*/  BAR.SYNC.DEFER_BLOCKING 0x0 ;  /* 0x0000000000007b1d */ /* 0x000fec0000010000 */
[----:B------:R-:W-:Y:S04]  /*0300*/  LDS R26, [R2] ;  /* 0x00000000021a7984 */ /* 0x000fe80000000800 */
[----:B------:R-:W0:Y:S04]  /*0310*/  LDS.128 R12, [R5] ;  /* 0x00000000050c7984 */ /* 0x000e280000000c00 */
[----:B------:R-:W1:Y:S04]  /*0320*/  LDS R29, [R2+0x80] ;  /* 0x00008000021d7984 */ /* 0x000e680000000800 */
[----:B------:R-:W2:Y:S04]  /*0330*/  LDS R25, [R2+0x100] ;  /* 0x0001000002197984 */ /* 0x000ea80000000800 */
[----:B------:R-:W3:Y:S04]  /*0340*/  LDS R24, [R2+0x180] ;  /* 0x0001800002187984 */ /* 0x000ee80000000800 */
[----:B------:R-:W-:Y:S04]  /*0350*/  LDS.128 R8, [R5+0x10] ;  /* 0x0000100005087984 */ /* 0x000fe80000000c00 */
[----:B------:R-:W-:Y:S01]  /*0360*/  LDS R22, [R2+0x280] ;  /* 0x0002800002167984 */ /* 0x000fe20000000800 */
[----:B0-----:R-:W-:-:S03]  /*0370*/  FFMA R12, R12, R26, R23 ;  /* 0x0000001a0c0c7223 */ /* 0x001fc60000000017 */
[----:B------:R-:W0:Y:S01]  /*0380*/  LDS R23, [R2+0x200] ;  /* 0x0002000002177984 */ /* 0x000e220000000800 */
[----:B-1----:R-:W-:-:S03]  /*0390*/  FFMA R12, R29, R13, R12 ;  /* 0x0000000d1d0c7223 */ /* 0x002fc6000000000c */
[----:B------:R-:W-:Y:S01]  /*03a0*/  LDS R26, [R2+0xb80] ;  /* 0x000b8000021a7984 */ /* 0x000fe20000000800 */
[----:B--2---:R-:W-:-:S03]  /*03b0*/  FFMA R13, R25, R14, R12 ;  /* 0x0000000e190d7223 */ /* 0x004fc6000000000c */
[----:B------:R-:W1:Y:S01]  /*03c0*/  LDS R25, [R2+0x300] ;  /* 0x0003000002197984 */ /* 0x000e620000000800 */
[----:B---3--:R-:W-:-:S03]  /*03d0*/  FFMA R13, R24, R15, R13 ;  /* 0x0000000f180d7223 */ /* 0x008fc6000000000d */
[----:B------:R-:W2:Y:S01]  /*03e0*/  LDS R24, [R2+0x380] ;  /* 0x0003800002187984 */ /* 0x000ea20000000800 */
[----:B0-----:R-:W-:-:S03]  /*03f0*/  FFMA R27, R8, R23, R13 ;  /* 0x00000017081b7223 */ /* 0x001fc6000000000d */
[----:B------:R-:W-:Y:S04]  /*0400*/  LDS R23, [R2+0x400] ;  /* 0x0004000002177984 */ /* 0x000fe80000000800 */
[----:B------:R-:W0:Y:S01]  /*0410*/  LDS.128 R12, [R5+0x20] ;  /* 0x00002000050c7984 */ /* 0x000e220000000c00 */
[----:B------:R-:W-:-:S03]  /*0420*/  FFMA R8, R22, R9, R27 ;  /* 0x0000000916087223 */ /* 0x000fc6000000001b */
[----:B------:R-:W3:Y:S01]  /*0430*/  LDS R22, [R2+0x480] ;  /* 0x0004800002167984 */ /* 0x000ee20000000800 */
[----:B-1----:R-:W-:-:S03]  /*0440*/  FFMA R9, R25, R10, R8 ;  /* 0x0000000a19097223 */ /* 0x002fc60000000008 */
[----:B------:R-:W1:Y:S01]  /*0450*/  LDS R25, [R2+0x500] ;  /* 0x0005000002197984 */ /* 0x000e620000000800 */
[----:B--2---:R-:W-:-:S03]  /*0460*/  FFMA R9, R24, R11, R9 ;  /* 0x0000000b18097223 */ /* 0x004fc60000000009 */
[----:B------:R-:W2:Y:S01]  /*0470*/  LDS R24, [R2+0x580] ;  /* 0x0005800002187984 */ /* 0x000ea20000000800 */
[----:B0-----:R-:W-:-:S03]  /*0480*/  FFMA R27, R12, R23, R9 ;  /* 0x000000170c1b7223 */ /* 0x001fc60000000009 */
[----:B------:R-:W-:Y:S04]  /*0490*/  LDS R23, [R2+0x600] ;  /* 0x0006000002177984 */ /* 0x000fe80000000800 */
[----:B------:R-:W0:Y:S01]  /*04a0*/  LDS.128 R8, [R5+0x30] ;  /* 0x0000300005087984 */ /* 0x000e220000000c00 */
[----:B---3--:R-:W-:-:S03]  /*04b0*/  FFMA R12, R22, R13, R27 ;  /* 0x0000000d160c7223 */ /* 0x008fc6000000001b */
        /* <DEDUP_REMOVED lines=22> */
[----:B------:R-:W-:Y:S04]  /*0620*/  LDS R27, [R2+0xc00] ;  /* 0x000c0000021b7984 */ /* 0x000fe80000000800 */
[----:B------:R-:W-:Y:S01]  /*0630*/  LDS R24, [R2+0xc80] ;  /* 0x000c800002187984 */ /* 0x000fe20000000800 */
[----:B0-----:R-:W-:-:S03]  /*0640*/  FFMA R23, R8, R23, R13 ;  /* 0x0000001708177223 */ /* 0x001fc6000000000d */
[----:B------:R-:W0:Y:S01]  /*0650*/  LDS.128 R12, [R5+0x60] ;  /* 0x00006000050c7984 */ /* 0x000e220000000c00 */
[----:B---3--:R-:W-:-:S03]  /*0660*/  FFMA R22, R22, R9, R23 ;  /* 0x0000000916167223 */ /* 0x008fc60000000017 */
[----:B------:R-:W2:Y:S01]  /*0670*/  LDS R23, [R2+0xd00] ;  /* 0x000d000002177984 */ /* 0x000ea20000000800 */
[----:B-1----:R-:W-:-:S03]  /*0680*/  FFMA R25, R25, R10, R22 ;  /* 0x0000000a19197223 */ /* 0x002fc60000000016 */
[----:B------:R-:W1:Y:S01]  /*0690*/  LDS R22, [R2+0xd80] ;  /* 0x000d800002167984 */ /* 0x000e620000000800 */
[----:B------:R-:W-:-:S03]  /*06a0*/  FFMA R11, R26, R11, R25 ;  /* 0x0000000b1a0b7223 */ /* 0x000fc60000000019 */
[----:B------:R-:W-:Y:S01]  /*06b0*/  LDS R25, [R2+0xe00] ;  /* 0x000e000002197984 */ /* 0x000fe20000000800 */
[----:B0-----:R-:W-:-:S03]  /*06c0*/  FFMA R27, R12, R27, R11 ;  /* 0x0000001b0c1b7223 */ /* 0x001fc6000000000b */
[----:B------:R-:W0:Y:S01]  /*06d0*/  LDS.128 R8, [R5+0x70] ;  /* 0x0000700005087984 */ /* 0x000e220000000c00 */
[----:B------:R-:W-:-:S03]  /*06e0*/  FFMA R24, R24, R13, R27 ;  /* 0x0000000d18187223 */ /* 0x000fc6000000001b */
[----:B------:R-:W3:Y:S04]  /*06f0*/  LDS R27, [R2+0xe80] ;  /* 0x000e8000021b7984 */ /* 0x000ee80000000800 */
[----:B------:R-:W4:Y:S04]  /*0700*/  LDS R13, [R2+0xf00] ;  /* 0x000f0000020d7984 */ /* 0x000f280000000800 */
[----:B------:R-:W5:Y:S01]  /*0710*/  LDS R12, [R2+0xf80] ;  /* 0x000f8000020c7984 */ /* 0x000f620000000800 */
[----:B--2---:R-:W-:Y:S01]  /*0720*/  FFMA R23, R23, R14, R24 ;  /* 0x0000000e17177223 */ /* 0x004fe20000000018 */
[----:B------:R-:W-:-:S03]  /*0730*/  UIADD3 UR4, UPT, UPT, UR4, 0x1, URZ ;  /* 0x0000000104047890 */ /* 0x000fc6000fffe0ff */
[----:B-1----:R-:W-:Y:S01]  /*0740*/  FFMA R15, R22, R15, R23 ;  /* 0x0000000f160f7223 */ /* 0x002fe20000000017 */
[----:B------:R-:W-:Y:S01]  /*0750*/  UISETP.NE.AND UP0, UPT, UR4, URZ, UPT ;  /* 0x000000ff0400728c */ /* 0x000fe2000bf05270 */
[----:B------:R-:W-:Y:S02]  /*0760*/  IADD3 R17, PT, PT, R17, 0x20, RZ ;  /* 0x0000002011117810 */ /* 0x000fe40007ffe0ff */
[----:B------:R-:W-:Y:S02]  /*0770*/  IADD3 R6, PT, PT, R6, 0x20, RZ ;  /* 0x0000002006067810 */ /* 0x000fe40007ffe0ff */
[----:B------:R-:W-:Y:S02]  /*0780*/  IADD3 R16, PT, PT, R16, 0x20, RZ ;  /* 0x0000002010107810 */ /* 0x000fe40007ffe0ff */
[----:B------:R-:W-:Y:S01]  /*0790*/  LEA R7, R0, R7, 0x5 ;  /* 0x0000000700077211 */ /* 0x000fe200078e28ff */
[----:B0-----:R-:W-:-:S04]  /*07a0*/  FFMA R8, R8, R25, R15 ;  /* 0x0000001908087223 */ /* 0x001fc8000000000f */
[----:B---3--:R-:W-:-:S04]  /*07b0*/  FFMA R8, R27, R9, R8 ;  /* 0x000000091b087223 */ /* 0x008fc80000000008 */
[----:B----4-:R-:W-:-:S04]  /*07c0*/  FFMA R13, R13, R10, R8 ;  /* 0x0000000a0d0d7223 */ /* 0x010fc80000000008 */
[----:B-----5:R-:W-:Y:S01]  /*07d0*/  FFMA R23, R12, R11, R13 ;  /* 0x0000000b0c177223 */ /* 0x020fe2000000000d */
[----:B------:R-:W-:Y:S06]  /*07e0*/  BAR.SYNC.DEFER_BLOCKING 0x0 ;  /* 0x0000000000007b1d */ /* 0x000fec0000010000 */
[----:B------:R-:W-:Y:S05]  /*07f0*/  BRA.U UP0, `(.L_x_19) ;  /* 0xfffffff900887547 */ /* 0x000fea000b83ffff */
.L_x_18:
[----:B------:R-:W0:Y:S01]  /*0800*/  LDCU UR4, c[0x0][0x39c] ;  /* 0x00007380ff0477ac */ /* 0x000e220008000800 */
[----:B------:R-:W-:-:S04]  /*0810*/  ISETP.GE.AND P0, PT, R18, UR14, PT ;  /* 0x0000000e12007c0c */ /* 0x000fc8000bf06270 */
[----:B0-----:R-:W-:-:S13]  /*0820*/  ISETP.GE.OR P0, PT, R19, UR4, P0 ;  /* 0x0000000413007c0c */ /* 0x001fda0008706670 */
[----:B------:R-:W-:Y:S05]  /*0830*/  @P0 EXIT ;  /* 0x000000000000094d */ /* 0x000fea0003800000 */
[----:B------:R-:W0:Y:S01]  /*0840*/  LDC.64 R2, c[0x0][0x390] ;  /* 0x0000e400ff027b82 */ /* 0x000e220000000a00 */
[----:B------:R-:W-:-:S04]  /*0850*/  IMAD R19, R19, UR14, R18 ;  /* 0x0000000e13137c24 */ /* 0x000fc8000f8e0212 */
[----:B0-----:R-:W-:-:S05]  /*0860*/  IMAD.WIDE R2, R19, 0x4, R2 ;  /* 0x0000000413027825 */ /* 0x001fca00078e0202 */
[----:B------:R-:W-:Y:S01]  /*0870*/  STG.E desc[UR8][R2.64], R23 ;  /* 0x0000001702007986 */ /* 0x000fe2000c101908 */
[----:B------:R-:W-:Y:S05]  /*0880*/  EXIT ;  /* 0x000000000000794d */ /* 0x000fea0003800000 */
.L_x_20:
        /* <DEDUP_REMOVED lines=15> */
.L_x_43:


//--------------------- .text._Z25mean_center_and_transposePfiiS_S_ --------------------------
	.section	.text._Z25mean_center_and_transposePfiiS_S_,"ax",@progbits
	.align	128
        .global         _Z25mean_center_and_transposePfiiS_S_
        .type           _Z25mean_center_and_transposePfiiS_S_,@function
        .size           _Z25mean_center_and_transposePfiiS_S_,(.L_x_41 - _Z25mean_center_and_transposePfiiS_S_)
        .other          _Z25mean_center_and_transposePfiiS_S_,@"STO_CUDA_ENTRY STV_DEFAULT"
_Z25mean_center_and_transposePfiiS_S_:
.text._Z25mean_center_and_transposePfiiS_S_:
[----:B------:R-:W-:Y:S01]  /*0000*/  LDC R1, c[0x0][0x37c] ;  /* 0x0000df00ff017b82 */ /* 0x000fe20000000800 */
[----:B------:R-:W0:Y:S07]  /*0010*/  S2R R2, SR_TID.Y ;  /* 0x0000000000027919 */ /* 0x000e2e0000002200 */
[----:B------:R-:W1:Y:S01]  /*0020*/  S2UR UR7, SR_CTAID.Y ;  /* 0x00000000000779c3 */ /* 0x000e620000002600 */
[----:B------:R-:W2:Y:S01]  /*0030*/  LDCU UR4, c[0x0][0x360] ;  /* 0x00006c00ff0477ac */ /* 0x000ea20008000800 */
[----:B------:R-:W-:Y:S01]  /*0040*/  BSSY.RECONVERGENT B0, `(.L_x_21) ;  /* 0x0000033000007945 */ /* 0x000fe20003800200 */
[----:B------:R-:W3:Y:S01]  /*0050*/  S2R R6, SR_TID.X ;  /* 0x0000000000067919 */ /* 0x000ee20000002100 */
[----:B------:R-:W1:Y:S04]  /*0060*/  LDCU UR5, c[0x0][0x364] ;  /* 0x00006c80ff0577ac */ /* 0x000e680008000800 */
[----:B------:R-:W2:Y:S01]  /*0070*/  S2UR UR6, SR_CTAID.X ;  /* 0x00000000000679c3 */ /* 0x000ea20000002500 */
[----:B------:R-:W4:Y:S01]  /*0080*/  LDCU.64 UR10, c[0x0][0x388] ;  /* 0x00007100ff0a77ac */ /* 0x000f220008000a00 */
[----:B------:R-:W0:Y:S01]  /*0090*/  LDCU.64 UR8, c[0x0][0x358] ;  /* 0x00006b00ff0877ac */ /* 0x000e220008000a00 */
[----:B-1----:R-:W-:-:S06]  /*00a0*/  UIMAD UR5, UR5, UR7, URZ ;  /* 0x00000007050572a4 */ /* 0x002fcc000f8e02ff */
[----:B0-----:R-:W-:Y:S01]  /*00b0*/  VIADD R7, R2, UR5 ;  /* 0x0000000502077c36 */ /* 0x001fe20008000000 */
[----:B--2---:R-:W-:-:S04]  /*00c0*/  UIMAD UR4, UR4, UR6, URZ ;  /* 0x00000006040472a4 */ /* 0x004fc8000f8e02ff */
[----:B----4-:R-:W-:Y:S02]  /*00d0*/  ISETP.GE.AND P0, PT, R7, UR10, PT ;  /* 0x0000000a07007c0c */ /* 0x010fe4000bf06270 */
[----:B---3--:R-:W-:-:S05]  /*00e0*/  VIADD R3, R6, UR4 ;  /* 0x0000000406037c36 */ /* 0x008fca0008000000 */
[----:B------:R-:W-:-:S13]  /*00f0*/  ISETP.GE.OR P0, PT, R3, UR11, P0 ;  /* 0x0000000b03007c0c */ /* 0x000fda0008706670 */
[----:B------:R-:W-:Y:S05]  /*0100*/  @P0 BRA `(.L_x_22) ;  /* 0x00000000007c0947 */ /* 0x000fea0003800000 */
[----:B------:R-:W0:Y:S08]  /*0110*/  LDC.64 R8, c[0x0][0x398] ;  /* 0x0000e600ff087b82 */ /* 0x000e300000000a00 */
[----:B------:R-:W1:Y:S01]  /*0120*/  LDC.64 R4, c[0x0][0x380] ;  /* 0x0000e000ff047b82 */ /* 0x000e620000000a00 */
[----:B0-----:R-:W-:-:S05]  /*0130*/  IMAD.WIDE.U32 R8, R7, 0x4, R8 ;  /* 0x0000000407087825 */ /* 0x001fca00078e0008 */
[----:B------:R-:W2:Y:S01]  /*0140*/  LDG.E.CONSTANT R0, desc[UR8][R8.64] ;  /* 0x0000000808007981 */ /* 0x000ea2000c1e9900 */
[----:B------:R-:W-:-:S04]  /*0150*/  IMAD R3, R7, UR11, R3 ;  /* 0x0000000b07037c24 */ /* 0x000fc8000f8e0203 */
[----:B-1----:R-:W-:-:S05]  /*0160*/  IMAD.WIDE R4, R3, 0x4, R4 ;  /* 0x0000000403047825 */ /* 0x002fca00078e0204 */
[----:B------:R0:W5:Y:S01]  /*0170*/  LDG.E R7, desc[UR8][R4.64] ;  /* 0x0000000804077981 */ /* 0x000162000c1e1900 */
[----:B------:R-:W-:Y:S01]  /*0180*/  I2FP.F32.S32 R3, UR11 ;  /* 0x0000000b00037c45 */ /* 0x000fe20008201400 */
[----:B------:R-:W-:Y:S03]  /*0190*/  BSSY.RECONVERGENT B1, `(.L_x_23) ;  /* 0x000000c000017945 */ /* 0x000fe60003800200 */
[----:B------:R-:W1:Y:S02]  /*01a0*/  MUFU.RCP R10, R3 ;  /* 0x00000003000a7308 */ /* 0x000e640000001000 */
[----:B-1----:R-:W-:-:S04]  /*01b0*/  FFMA R11, -R3, R10, 1 ;  /* 0x3f800000030b7423 */ /* 0x002fc8000000010a */
[----:B------:R-:W-:Y:S02]  /*01c0*/  FFMA R11, R10, R11, R10 ;  /* 0x0000000b0a0b7223 */ /* 0x000fe4000000000a */
[----:B--2---:R-:W1:Y:S02]  /*01d0*/  FCHK P0, R0, R3 ;  /* 0x0000000300007302 */ /* 0x004e640000000000 */
[----:B------:R-:W-:-:S04]  /*01e0*/  FFMA R10, R0, R11, RZ ;  /* 0x0000000b000a7223 */ /* 0x000fc800000000ff */
[----:B------:R-:W-:-:S04]  /*01f0*/  FFMA R12, -R3, R10, R0 ;  /* 0x0000000a030c7223 */ /* 0x000fc80000000100 */
[----:B------:R-:W-:Y:S01]  /*0200*/  FFMA R10, R11, R12, R10 ;  /* 0x0000000c0b0a7223 */ /* 0x000fe2000000000a */
[----:B01----:R-:W-:Y:S06]  /*0210*/  @!P0 BRA `(.L_x_24) ;  /* 0x00000000000c8947 */ /* 0x003fec0003800000 */
[----:B------:R-:W-:-:S07]  /*0220*/  MOV R8, 0x240 ;  /* 0x0000024000087802 */ /* 0x000fce0000000f00 */
[----:B-----5:R-:W-:Y:S05]  /*0230*/  CALL.REL.NOINC `($__internal_2_$__cuda_sm3x_div_rn_noftz_f32_slowpath) ;  /* 0x00000000008c7944 */ /* 0x020fea0003c00000 */
[----:B------:R-:W-:-:S07]  /*0240*/  IMAD.MOV.U32 R10, RZ, RZ, R0 ;  /* 0x000000ffff0a7224 */ /* 0x000fce00078e0000 */
.L_x_24:
[----:B------:R-:W-:Y:S05]  /*0250*/  BSYNC.RECONVERGENT B1 ;  /* 0x0000000000017941 */ /* 0x000fea0003800200 */
.L_x_23:
[----:B------:R-:W0:Y:S01]  /*0260*/  S2UR UR7, SR_CgaCtaId ;  /* 0x00000000000779c3 */ /* 0x000e220000008800 */
[----:B------:R-:W-:Y:S01]  /*0270*/  UMOV UR6, 0x400 ;  /* 0x0000040000067882 */ /* 0x000fe20000000000 */
[----:B-----5:R-:W-:-:S05]  /*0280*/  FADD R7, R7, -R10 ;  /* 0x8000000a07077221 */ /* 0x020fca0000000000 */
[----:B------:R1:W-:Y:S01]  /*0290*/  STG.E desc[UR8][R4.64], R7 ;  /* 0x0000000704007986 */ /* 0x0003e2000c101908 */
[----:B0-----:R-:W-:-:S06]  /*02a0*/  ULEA UR6, UR7, UR6, 0x18 ;  /* 0x0000000607067291 */ /* 0x001fcc000f8ec0ff */
[----:B------:R-:W-:-:S04]  /*02b0*/  IMAD.U32 R3, RZ, RZ, UR6 ;  /* 0x00000006ff037e24 */ /* 0x000fc8000f8e00ff */
[----:B------:R-:W-:-:S04]  /*02c0*/  IMAD R9, R2, 0x80, R3 ;  /* 0x0000008002097824 */ /* 0x000fc800078e0203 */
[----:B------:R-:W-:-:S05]  /*02d0*/  IMAD R0, R6, 0x4, R9 ;  /* 0x0000000406007824 */ /* 0x000fca00078e0209 */
[----:B------:R1:W-:Y:S01]  /*02e0*/  STS [R0], R7 ;  /* 0x0000000700007388 */ /* 0x0003e20000000800 */
[----:B------:R-:W-:Y:S05]  /*02f0*/  BRA `(.L_x_25) ;  /* 0x00000000001c7947 */ /* 0x000fea0003800000 */
.L_x_22:
[----:B------:R-:W0:Y:S01]  /*0300*/  S2UR UR7, SR_CgaCtaId ;  /* 0x00000000000779c3 */ /* 0x000e220000008800 */
[----:B------:R-:W-:Y:S02]  /*0310*/  UMOV UR6, 0x400 ;  /* 0x0000040000067882 */ /* 0x000fe40000000000 */
[----:B0-----:R-:W-:-:S06]  /*0320*/  ULEA UR6, UR7, UR6, 0x18 ;  /* 0x0000000607067291 */ /* 0x001fcc000f8ec0ff */
[----:B------:R-:W-:-:S04]  /*0330*/  IMAD.U32 R3, RZ, RZ, UR6 ;  /* 0x00000006ff037e24 */ /* 0x000fc8000f8e00ff */
[----:B------:R-:W-:-:S04]  /*0340*/  IMAD R5, R2, 0x80, R3 ;  /* 0x0000008002057824 */ /* 0x000fc800078e0203 */
[----:B------:R-:W-:-:S05]  /*0350*/  IMAD R5, R6, 0x4, R5 ;  /* 0x0000000406057824 */ /* 0x000fca00078e0205 */
[----:B------:R0:W-:Y:S02]  /*0360*/  STS [R5], RZ ;  /* 0x000000ff05007388 */ /* 0x0001e40000000800 */
.L_x_25:
[----:B------:R-:W-:Y:S05]  /*0370*/  BSYNC.RECONVERGENT B0 ;  /* 0x0000000000007941 */ /* 0x000fea0003800200 */
.L_x_21:
[----:B------:R-:W2:Y:S01]  /*0380*/  LDCU.64 UR6, c[0x0][0x388] ;  /* 0x00007100ff0677ac */ /* 0x000ea20008000a00 */
[----:B-1----:R-:W-:Y:S01]  /*0390*/  VIADD R0, R6, UR5 ;  /* 0x0000000506007c36 */ /* 0x002fe20008000000 */
[----:B0-----:R-:W-:Y:S01]  /*03a0*/  IADD3 R5, PT, PT, R2, UR4, RZ ;  /* 0x0000000402057c10 */ /* 0x001fe2000fffe0ff */
[----:B------:R-:W-:Y:S03]  /*03b0*/  BAR.SYNC.DEFER_BLOCKING 0x0 ;  /* 0x0000000000007b1d */ /* 0x000fe60000010000 */
[----:B--2---:R-:W-:-:S04]  /*03c0*/  ISETP.GE.AND P0, PT, R0, UR6, PT ;  /* 0x0000000600007c0c */ /* 0x004fc8000bf06270 */
[----:B------:R-:W-:-:S13]  /*03d0*/  ISETP.GE.OR P0, PT, R5, UR7, P0 ;  /* 0x0000000705007c0c */ /* 0x000fda0008706670 */
[----:B------:R-:W-:Y:S05]  /*03e0*/  @P0 EXIT ;  /* 0x000000000000094d */ /* 0x000fea0003800000 */
[----:B------:R-:W-:Y:S02]  /*03f0*/  IMAD R3, R6, 0x80, R3 ;  /* 0x0000008006037824 */ /* 0x000fe400078e0203 */
[----:B------:R-:W-:Y:S02]  /*0400*/  IMAD R5, R5, UR6, R0 ;  /* 0x0000000605057c24 */ /* 0x000fe4000f8e0200 */
[----:B------:R-:W-:Y:S02]  /*0410*/  IMAD R4, R2, 0x4, R3 ;  /* 0x0000000402047824 */ /* 0x000fe400078e0203 */
[----:B------:R-:W0:Y:S03]  /*0420*/  LDC.64 R2, c[0x0][0x390] ;  /* 0x0000e400ff027b82 */ /* 0x000e260000000a00 */
[----:B------:R-:W1:Y:S01]  /*0430*/  LDS R7, [R4] ;  /* 0x0000000004077984 */ /* 0x000e620000000800 */
[----:B0-----:R-:W-:-:S05]  /*0440*/  IMAD.WIDE R2, R5, 0x4, R2 ;  /* 0x0000000405027825 */ /* 0x001fca00078e0202 */
[----:B-1----:R-:W-:Y:S01]  /*0450*/  STG.E desc[UR8][R2.64], R7 ;  /* 0x0000000702007986 */ /* 0x002fe2000c101908 */
[----:B------:R-:W-:Y:S05]  /*0460*/  EXIT ;  /* 0x000000000000794d */ /* 0x000fea0003800000 */
        .weak           $__internal_2_$__cuda_sm3x_div_rn_noftz_f32_slowpath
        .type           $__internal_2_$__cuda_sm3x_div_rn_noftz_f32_slowpath,@function
        .size           $__internal_2_$__cuda_sm3x_div_rn_noftz_f32_slowpath,(.L_x_41 - $__internal_2_$__cuda_sm3x_div_rn_noftz_f32_slowpath)
$__internal_2_$__cuda_sm3x_div_rn_noftz_f32_slowpath:
[--C-:B------:R-:W-:Y:S01]  /*0470*/  SHF.R.U32.HI R10, RZ, 0x17, R3.reuse ;  /* 0x00000017ff0a7819 */ /* 0x100fe20000011603 */
[----:B------:R-:W-:Y:S01]  /*0480*/  BSSY.RECONVERGENT B2, `(.L_x_26) ;  /* 0x0000064000027945 */ /* 0x000fe20003800200 */
[--C-:B------:R-:W-:Y:S01]  /*0490*/  SHF.R.U32.HI R9, RZ, 0x17, R0.reuse ;  /* 0x00000017ff097819 */ /* 0x100fe20000011600 */
[----:B------:R-:W-:Y:S01]  /*04a0*/  IMAD.MOV.U32 R12, RZ, RZ, R0 ;  /* 0x000000ffff0c7224 */ /* 0x000fe200078e0000 */
[----:B------:R-:W-:Y:S01]  /*04b0*/  LOP3.LUT R10, R10, 0xff, RZ, 0xc0, !PT ;  /* 0x000000ff0a0a7812 */ /* 0x000fe200078ec0ff */
[----:B------:R-:W-:Y:S01]  /*04c0*/  IMAD.MOV.U32 R13, RZ, RZ, R3 ;  /* 0x000000ffff0d7224 */ /* 0x000fe200078e0003 */
[----:B------:R-:W-:-:S03]  /*04d0*/  LOP3.LUT R11, R9, 0xff, RZ, 0xc0, !PT ;  /* 0x000000ff090b7812 */ /* 0x000fc600078ec0ff */
        /* <DEDUP_REMOVED lines=24> */
[----:B------:R-:W-:Y:S01]  /*0660*/  @P0 MOV R9, RZ ;  /* 0x000000ff00090202 */ /* 0x000fe20000000f00 */
[----:B------:R-:W-:Y:S02]  /*0670*/  @!P0 IMAD.MOV.U32 R9, RZ, RZ, -0x40 ;  /* 0xffffffc0ff098424 */ /* 0x000fe400078e00ff */
[----:B------:R-:W-:Y:S01]  /*0680*/  @!P0 FFMA R12, R0, 1.84467440737095516160e+19, RZ ;  /* 0x5f800000000c8823 */ /* 0x000fe200000000ff */
[----:B------:R-:W-:Y:S01]  /*0690*/  @!P1 FFMA R13, R3, 1.84467440737095516160e+19, RZ ;  /* 0x5f800000030d9823 */ /* 0x000fe200000000ff */
[----:B------:R-:W-:-:S07]  /*06a0*/  @!P1 VIADD R9, R9, 0x40 ;  /* 0x0000004009099836 */ /* 0x000fce0000000000 */
.L_x_27:
[----:B------:R-:W-:Y:S01]  /*06b0*/  LEA R0, R10, 0xc0800000, 0x17 ;  /* 0xc08000000a007811 */ /* 0x000fe200078eb8ff */
[----:B------:R-:W-:Y:S01]  /*06c0*/  VIADD R11, R11, 0xffffff81 ;  /* 0xffffff810b0b7836 */ /* 0x000fe20000000000 */
[----:B------:R-:W-:Y:S03]  /*06d0*/  BSSY.RECONVERGENT B3, `(.L_x_32) ;  /* 0x0000035000037945 */ /* 0x000fe60003800200 */
[----:B------:R-:W-:Y:S01]  /*06e0*/  IMAD.IADD R13, R13, 0x1, -R0 ;  /* 0x000000010d0d7824 */ /* 0x000fe200078e0a00 */
[C---:B------:R-:W-:Y:S01]  /*06f0*/  IADD3 R10, PT, PT, R11.reuse, 0x7f, -R10 ;  /* 0x0000007f0b0a7810 */ /* 0x040fe20007ffe80a */
[----:B------:R-:W-:Y:S02]  /*0700*/  IMAD R0, R11, -0x800000, R12 ;  /* 0xff8000000b007824 */ /* 0x000fe400078e020c */
[----:B------:R-:W0:Y:S01]  /*0710*/  MUFU.RCP R3, R13 ;  /* 0x0000000d00037308 */ /* 0x000e220000001000 */
[----:B------:R-:W-:Y:S01]  /*0720*/  FADD.FTZ R15, -R13, -RZ ;  /* 0x800000ff0d0f7221 */ /* 0x000fe20000010100 */
[----:B------:R-:W-:-:S03]  /*0730*/  IMAD.IADD R10, R10, 0x1, R9 ;  /* 0x000000010a0a7824 */ /* 0x000fc600078e0209 */
[----:B0-----:R-:W-:-:S04]  /*0740*/  FFMA R14, R3, R15, 1 ;  /* 0x3f800000030e7423 */ /* 0x001fc8000000000f */
[----:B------:R-:W-:-:S04]  /*0750*/  FFMA R14, R3, R14, R3 ;  /* 0x0000000e030e7223 */ /* 0x000fc80000000003 */
[----:B------:R-:W-:-:S04]  /*0760*/  FFMA R3, R0, R14, RZ ;  /* 0x0000000e00037223 */ /* 0x000fc800000000ff */
[----:B------:R-:W-:-:S04]  /*0770*/  FFMA R12, R15, R3, R0 ;  /* 0x000000030f0c7223 */ /* 0x000fc80000000000 */
[----:B------:R-:W-:-:S04]  /*0780*/  FFMA R17, R14, R12, R3 ;  /* 0x0000000c0e117223 */ /* 0x000fc80000000003 */
[----:B------:R-:W-:-:S04]  /*0790*/  FFMA R12, R15, R17, R0 ;  /* 0x000000110f0c7223 */ /* 0x000fc80000000000 */
[----:B------:R-:W-:-:S05]  /*07a0*/  FFMA R0, R14, R12, R17 ;  /* 0x0000000c0e007223 */ /* 0x000fca0000000011 */
[----:B------:R-:W-:-:S04]  /*07b0*/  SHF.R.U32.HI R3, RZ, 0x17, R0 ;  /* 0x00000017ff037819 */ /* 0x000fc80000011600 */
[----:B------:R-:W-:-:S05]  /*07c0*/  LOP3.LUT R3, R3, 0xff, RZ, 0xc0, !PT ;  /* 0x000000ff03037812 */ /* 0x000fca00078ec0ff */
[----:B------:R-:W-:-:S05]  /*07d0*/  IMAD.IADD R11, R3, 0x1, R10 ;  /* 0x00000001030b7824 */ /* 0x000fca00078e020a */
[----:B------:R-:W-:-:S04]  /*07e0*/  IADD3 R3, PT, PT, R11, -0x1, RZ ;  /* 0xffffffff0b037810 */ /* 0x000fc80007ffe0ff */
        /* <DEDUP_REMOVED lines=10> */
[CCC-:B------:R-:W-:Y:S01]  /*0890*/  FFMA.RM R10, R14.reuse, R12.reuse, R17.reuse ;  /* 0x0000000c0e0a7223 */ /* 0x1c0fe20000004011 */
[C---:B------:R-:W-:Y:S02]  /*08a0*/  ISETP.NE.AND P2, PT, R11.reuse, RZ, PT ;  /* 0x000000ff0b00720c */ /* 0x040fe40003f45270 */
[----:B------:R-:W-:Y:S02]  /*08b0*/  ISETP.NE.AND P1, PT, R11, RZ, PT ;  /* 0x000000ff0b00720c */ /* 0x000fe40003f25270 */
[----:B------:R-:W-:Y:S01]  /*08c0*/  LOP3.LUT R9, R3, 0x7fffff, RZ, 0xc0, !PT ;  /* 0x007fffff03097812 */ /* 0x000fe200078ec0ff */
[----:B------:R-:W-:Y:S01]  /*08d0*/  FFMA.RP R3, R14, R12, R17 ;  /* 0x0000000c0e037223 */ /* 0x000fe20000008011 */
[----:B------:R-:W-:Y:S02]  /*08e0*/  VIADD R12, R11, 0x20 ;  /* 0x000000200b0c7836 */ /* 0x000fe40000000000 */
[----:B------:R-:W-:Y:S01]  /*08f0*/  LOP3.LUT R9, R9, 0x800000, RZ, 0xfc, !PT ;  /* 0x0080000009097812 */ /* 0x000fe200078efcff */
[----:B------:R-:W-:Y:S01]  /*0900*/  IMAD.MOV R11, RZ, RZ, -R11 ;  /* 0x000000ffff0b7224 */ /* 0x000fe200078e0a0b */
[----:B------:R-:W-:-:S02]  /*0910*/  FSETP.NEU.FTZ.AND P0, PT, R3, R10, PT ;  /* 0x0000000a0300720b */ /* 0x000fc40003f1d000 */
[----:B------:R-:W-:Y:S02]  /*0920*/  SHF.L.U32 R12, R9, R12, RZ ;  /* 0x0000000c090c7219 */ /* 0x000fe400000006ff */
[----:B------:R-:W-:Y:S02]  /*0930*/  SEL R10, R11, RZ, P2 ;  /* 0x000000ff0b0a7207 */ /* 0x000fe40001000000 */
[----:B------:R-:W-:Y:S02]  /*0940*/  ISETP.NE.AND P1, PT, R12, RZ, P1 ;  /* 0x000000ff0c00720c */ /* 0x000fe40000f25270 */
[----:B------:R-:W-:Y:S02]  /*0950*/  SHF.R.U32.HI R10, RZ, R10, R9 ;  /* 0x0000000aff0a7219 */ /* 0x000fe40000011609 */
[----:B------:R-:W-:Y:S02]  /*0960*/  PLOP3.LUT P0, PT, P0, P1, PT, 0xf8, 0x8f ;  /* 0x00000000008f781c */ /* 0x000fe40000703f70 */
[----:B------:R-:W-:-:S02]  /*0970*/  SHF.R.U32.HI R12, RZ, 0x1, R10 ;  /* 0x00000001ff0c7819 */ /* 0x000fc4000001160a */
[----:B------:R-:W-:-:S04]  /*0980*/  SEL R3, RZ, 0x1, !P0 ;  /* 0x00000001ff037807 */ /* 0x000fc80004000000 */
[----:B------:R-:W-:-:S04]  /*0990*/  LOP3.LUT R3, R3, 0x1, R12, 0xf8, !PT ;  /* 0x0000000103037812 */ /* 0x000fc800078ef80c */
[----:B------:R-:W-:-:S05]  /*09a0*/  LOP3.LUT R3, R3, R10, RZ, 0xc0, !PT ;  /* 0x0000000a03037212 */ /* 0x000fca00078ec0ff */
[----:B------:R-:W-:-:S05]  /*09b0*/  IMAD.IADD R3, R12, 0x1, R3 ;  /* 0x000000010c037824 */ /* 0x000fca00078e0203 */
[----:B------:R-:W-:Y:S01]  /*09c0*/  LOP3.LUT R0, R3, R0, RZ, 0xfc, !PT ;  /* 0x0000000003007212 */ /* 0x000fe200078efcff */
[----:B------:R-:W-:Y:S06]  /*09d0*/  BRA `(.L_x_35) ;  /* 0x0000000000107947 */ /* 0x000fec0003800000 */
.L_x_34:
[----:B------:R-:W-:-:S04]  /*09e0*/  LOP3.LUT R0, R0, 0x80000000, RZ, 0xc0, !PT ;  /* 0x8000000000007812 */ /* 0x000fc800078ec0ff */
[----:B------:R-:W-:Y:S01]  /*09f0*/  LOP3.LUT R0, R0, 0x7f800000, RZ, 0xfc, !PT ;  /* 0x7f80000000007812 */ /* 0x000fe200078efcff */
[----:B------:R-:W-:Y:S06]  /*0a00*/  BRA `(.L_x_35) ;  /* 0x0000000000047947 */ /* 0x000fec0003800000 */
.L_x_33:
[----:B------:R-:W-:-:S07]  /*0a10*/  IMAD R0, R10, 0x800000, R0 ;  /* 0x008000000a007824 */ /* 0x000fce00078e0200 */
.L_x_35:
[----:B------:R-:W-:Y:S05]  /*0a20*/  BSYNC.RECONVERGENT B3 ;  /* 0x0000000000037941 */ /* 0x000fea0003800200 */
.L_x_32:
[----:B------:R-:W-:Y:S05]  /*0a30*/  BRA `(.L_x_36) ;  /* 0x0000000000207947 */ /* 0x000fea0003800000 */
.L_x_31:
[----:B------:R-:W-:-:S04]  /*0a40*/  LOP3.LUT R0, R13, 0x80000000, R12, 0x48, !PT ;  /* 0x800000000d007812 */ /* 0x000fc800078e480c */
[----:B------:R-:W-:Y:S01]  /*0a50*/  LOP3.LUT R0, R0, 0x7f800000, RZ, 0xfc, !PT ;  /* 0x7f80000000007812 */ /* 0x000fe200078efcff */
[----:B------:R-:W-:Y:S06]  /*0a60*/  BRA `(.L_x_36) ;  /* 0x0000000000147947 */ /* 0x000fec0003800000 */
.L_x_30:
[----:B------:R-:W-:Y:S01]  /*0a70*/  LOP3.LUT R0, R13, 0x80000000, R12, 0x48, !PT ;  /* 0x800000000d007812 */ /* 0x000fe200078e480c */
[----:B------:R-:W-:Y:S06]  /*0a80*/  BRA `(.L_x_36) ;  /* 0x00000000000c7947 */ /* 0x000fec0003800000 */
.L_x_29:
[----:B------:R-:W0:Y:S01]  /*0a90*/  MUFU.RSQ R0, -QNAN ;  /* 0xffc0000000007908 */ /* 0x000e220000001400 */
[----:B------:R-:W-:Y:S05]  /*0aa0*/  BRA `(.L_x_36) ;  /* 0x0000000000047947 */ /* 0x000fea0003800000 */
.L_x_28:
[----:B------:R-:W-:-:S07]  /*0ab0*/  FADD.FTZ R0, R0, R3 ;  /* 0x0000000300007221 */ /* 0x000fce0000010000 */
.L_x_36:
[----:B------:R-:W-:Y:S05]  /*0ac0*/  BSYNC.RECONVERGENT B2 ;  /* 0x0000000000027941 */ /* 0x000fea0003800200 */
.L_x_26:
[----:B------:R-:W-:-:S04]  /*0ad0*/  IMAD.MOV.U32 R9, RZ, RZ, 0x0 ;  /* 0x00000000ff097424 */ /* 0x000fc800078e00ff */
[----:B0-----:R-:W-:Y:S05]  /*0ae0*/  RET.REL.NODEC R8 `(_Z25mean_center_and_transposePfiiS_S_) ;  /* 0xfffffff408447950 */ /* 0x001fea0003c3ffff */
.L_x_37:
        /* <DEDUP_REMOVED lines=9> */
.L_x_41:


//--------------------- .text._Z7get_sumPfS_i     --------------------------
	.section	.text._Z7get_sumPfS_i,"ax",@progbits
	.align	128
        .global         _Z7get_sumPfS_i
        .type           _Z7get_sumPfS_i,@function
        .size           _Z7get_sumPfS_i,(.L_x_45 - _Z7get_sumPfS_i)
        .other          _Z7get_sumPfS_i,@"STO_CUDA_ENTRY STV_DEFAULT"
_Z7get_sumPfS_i:
.text._Z7get_sumPfS_i:
[----:B------:R-:W-:Y:S01]  /*0000*/  LDC R1, c[0x0][0x37c] ;  /* 0x0000df00ff017b82 */ /* 0x000fe20000000800 */
[----:B------:R-:W0:Y:S07]  /*0010*/  S2R R8, SR_TID.X ;  /* 0x0000000000087919 */ /* 0x000e2e0000002100 */
[----:B------:R-:W1:Y:S01]  /*0020*/  S2UR UR4, SR_CTAID.X ;  /* 0x00000000000479c3 */ /* 0x000e620000002500 */
[----:B------:R-:W2:Y:S01]  /*0030*/  LDCU.64 UR6, c[0x0][0x358] ;  /* 0x00006b00ff0677ac */ /* 0x000ea20008000a00 */
[----:B------:R-:W3:Y:S06]  /*0040*/  S2R R0, SR_CTAID.Y ;  /* 0x0000000000007919 */ /* 0x000eec0000002600 */
[----:B------:R-:W4:Y:S08]  /*0050*/  S2UR UR5, SR_CgaCtaId ;  /* 0x00000000000579c3 */ /* 0x000f300000008800 */
[----:B------:R-:W3:Y:S01]  /*0060*/  LDC R7, c[0x0][0x390] ;  /* 0x0000e400ff077b82 */ /* 0x000ee20000000800 */
[----:B-1----:R-:W-:-:S07]  /*0070*/  USHF.L.U32 UR4, UR4, 0xb, URZ ;  /* 0x0000000b04047899 */ /* 0x002fce00080006ff */
[----:B------:R-:W1:Y:S01]  /*0080*/  LDC.64 R4, c[0x0][0x380] ;  /* 0x0000e000ff047b82 */ /* 0x000e620000000a00 */
[----:B0-----:R-:W-:Y:S01]  /*0090*/  LOP3.LUT R3, R8, UR4, RZ, 0xfc, !PT ;  /* 0x0000000408037c12 */ /* 0x001fe2000f8efcff */
[----:B------:R-:W-:Y:S02]  /*00a0*/  UMOV UR4, 0x400 ;  /* 0x0000040000047882 */ /* 0x000fe40000000000 */
[----:B----4-:R-:W-:-:S06]  /*00b0*/  ULEA UR4, UR5, UR4, 0x18 ;  /* 0x0000000405047291 */ /* 0x010fcc000f8ec0ff */
[----:B------:R-:W-:Y:S01]  /*00c0*/  LEA R2, R8, UR4, 0x2 ;  /* 0x0000000408027c11 */ /* 0x000fe2000f8e10ff */
[CC--:B---3--:R-:W-:Y:S02]  /*00d0*/  IMAD R3, R0.reuse, R7.reuse, R3 ;  /* 0x0000000700037224 */ /* 0x0c8fe400078e0203 */
[----:B------:R-:W-:Y:S02]  /*00e0*/  IMAD R6, R0, R7, R7 ;  /* 0x0000000700067224 */ /* 0x000fe400078e0207 */
[----:B------:R-:W-:Y:S01]  /*00f0*/  STS [R2], RZ ;  /* 0x000000ff02007388 */ /* 0x000fe20000000800 */
[----:B------:R-:W-:Y:S02]  /*0100*/  BAR.SYNC.DEFER_BLOCKING 0x0 ;  /* 0x0000000000007b1d */ /* 0x000fe40000010000 */
[C---:B------:R-:W-:Y:S01]  /*0110*/  ISETP.GE.AND P1, PT, R3.reuse, R6, PT ;  /* 0x000000060300720c */ /* 0x040fe20003f26270 */
[----:B-1----:R-:W-:-:S12]  /*0120*/  IMAD.WIDE R4, R3, 0x4, R4 ;  /* 0x0000000403047825 */ /* 0x002fd800078e0204 */
[----:B--2---:R-:W2:Y:S01]  /*0130*/  @!P1 LDG.E R7, desc[UR6][R4.64] ;  /* 0x0000000604079981 */ /* 0x004ea2000c1e1900 */
[----:B------:R-:W-:-:S04]  /*0140*/  IADD3 R3, PT, PT, R3, 0x400, RZ ;  /* 0x0000040003037810 */ /* 0x000fc80007ffe0ff */
[----:B------:R-:W-:-:S13]  /*0150*/  ISETP.GE.AND P0, PT, R3, R6, PT ;  /* 0x000000060300720c */ /* 0x000fda0003f06270 */
[----:B------:R-:W3:Y:S04]  /*0160*/  @!P0 LDG.E R3, desc[UR6][R4.64+0x1000] ;  /* 0x0010000604038981 */ /* 0x000ee8000c1e1900 */
[----:B--2---:R-:W-:Y:S01]  /*0170*/  @!P1 STS [R2], R7 ;  /* 0x0000000702009388 */ /* 0x004fe20000000800 */
[----:B------:R-:W-:-:S03]  /*0180*/  ISETP.GT.U32.AND P1, PT, R8, 0x1ff, PT ;  /* 0x000001ff0800780c */ /* 0x000fc60003f24070 */
[----:B------:R-:W3:Y:S02]  /*0190*/  @!P0 LDS R6, [R2] ;  /* 0x0000000002068984 */ /* 0x000ee40000000800 */
[----:B---3--:R-:W-:-:S05]  /*01a0*/  @!P0 FADD R3, R3, R6 ;  /* 0x0000000603038221 */ /* 0x008fca0000000000 */
[----:B------:R-:W-:Y:S01]  /*01b0*/  @!P0 STS [R2], R3 ;  /* 0x0000000302008388 */ /* 0x000fe20000000800 */
[----:B------:R-:W-:Y:S01]  /*01c0*/  BAR.SYNC.DEFER_BLOCKING 0x0 ;  /* 0x0000000000007b1d */ /* 0x000fe20000010000 */
[----:B------:R-:W-:-:S05]  /*01d0*/  ISETP.GT.U32.AND P0, PT, R8, 0xff, PT ;  /* 0x000000ff0800780c */ /* 0x000fca0003f04070 */
[----:B------:R-:W-:Y:S04]  /*01e0*/  @!P1 LDS R6, [R2] ;  /* 0x0000000002069984 */ /* 0x000fe80000000800 */
[----:B------:R-:W0:Y:S02]  /*01f0*/  @!P1 LDS R9, [R2+0x800] ;  /* 0x0008000002099984 */ /* 0x000e240000000800 */
[----:B0-----:R-:W-:-:S05]  /*0200*/  @!P1 FADD R9, R6, R9 ;  /* 0x0000000906099221 */ /* 0x001fca0000000000 */
        /* <DEDUP_REMOVED lines=44> */
[----:B------:R-:W-:-:S05]  /*04d0*/  ISETP.NE.AND P0, PT, R8, RZ, PT ;  /* 0x000000ff0800720c */ /* 0x000fca0003f05270 */
[----:B------:R-:W-:Y:S04]  /*04e0*/  @!P1 LDS R3, [R2] ;  /* 0x0000000002039984 */ /* 0x000fe80000000800 */
[----:B------:R-:W0:Y:S02]  /*04f0*/  @!P1 LDS R4, [R2+0x8] ;  /* 0x0000080002049984 */ /* 0x000e240000000800 */
[----:B0-----:R-:W-:-:S05]  /*0500*/  @!P1 FADD R3, R3, R4 ;  /* 0x0000000403039221 */ /* 0x001fca0000000000 */
[----:B------:R0:W-:Y:S01]  /*0510*/  @!P1 STS [R2], R3 ;  /* 0x0000000302009388 */ /* 0x0001e20000000800 */
[----:B------:R-:W-:Y:S06]  /*0520*/  BAR.SYNC.DEFER_BLOCKING 0x0 ;  /* 0x0000000000007b1d */ /* 0x000fec0000010000 */
[----:B------:R-:W-:Y:S05]  /*0530*/  @P0 EXIT ;  /* 0x000000000000094d */ /* 0x000fea0003800000 */
[----:B0-----:R-:W-:Y:S04]  /*0540*/  LDS R3, [R2] ;  /* 0x0000000002037984 */ /* 0x001fe80000000800 */
[----:B------:R-:W0:Y:S02]  /*0550*/  LDS R4, [UR4+0x4] ;  /* 0x00000404ff047984 */ /* 0x000e240008000800 */
[----:B0-----:R-:W-:Y:S02]  /*0560*/  FADD R3, R3, R4 ;  /* 0x0000000403037221 */ /* 0x001fe40000000000 */
[----:B------:R-:W0:Y:S03]  /*0570*/  LDC.64 R4, c[0x0][0x388] ;  /* 0x0000e200ff047b82 */ /* 0x000e260000000a00 */
[----:B------:R-:W-:Y:S04]  /*0580*/  STS [R2], R3 ;  /* 0x0000000302007388 */ /* 0x000fe80000000800 */
[----:B------:R-:W1:Y:S01]  /*0590*/  LDS R7, [UR4] ;  /* 0x00000004ff077984 */ /* 0x000e620008000800 */
[----:B0-----:R-:W-:-:S05]  /*05a0*/  IMAD.WIDE.U32 R4, R0, 0x4, R4 ;  /* 0x0000000400047825 */ /* 0x001fca00078e0004 */
[----:B-1----:R-:W-:Y:S01]  /*05b0*/  REDG.E.ADD.F32.FTZ.RN.STRONG.GPU desc[UR6][R4.64], R7 ;  /* 0x00000007040079a6 */ /* 0x002fe2000c12f306 */
[----:B------:R-:W-:Y:S05]  /*05c0*/  EXIT ;  /* 0x000000000000794d */ /* 0x000fea0003800000 */
.L_x_38:
        /* <DEDUP_REMOVED lines=11> */
.L_x_45:


//--------------------- .nv.shared.reserved.0     --------------------------
	.section	.nv.shared.reserved.0,"aw",@nobits
	.weak		__nv_reservedSMEM_offset_0_alias
	.size		__nv_reservedSMEM_offset_0_alias, 0, 64
	.other		__nv_reservedSMEM_offset_0_alias,@"STO_CUDA_RESERVED_SHARED STV_DEFAULT"
__nv_reservedSMEM_offset_0_alias:
	.zero		0
	.zero		64


//--------------------- .nv.shared._Z7mat_mulPfS_S_iii --------------------------
	.section	.nv.shared._Z7mat_mulPfS_S_iii,"aw",@nobits
	.sectionflags	@""
	.align	4
.nv.shared._Z7mat_mulPfS_S_iii:
	.zero		9216


//--------------------- .nv.shared._Z25mean_center_and_transposePfiiS_S_ --------------------------
	.section	.nv.shared._Z25mean_center_and_transposePfiiS_S_,"aw",@nobits
	.sectionflags	@""
	.align	4
.nv.shared._Z25mean_center_and_transposePfiiS_S_:
	.zero		5120


//--------------------- .nv.shared._Z7get_sumPfS_i --------------------------
	.section	.nv.shared._Z7get_sumPfS_i,"aw",@nobits
	.sectionflags	@""
	.align	4
.nv.shared._Z7get_sumPfS_i:
	.zero		5120


//--------------------- .nv.constant0._Z16normalize_resultPfS_i --------------------------
	.section	.nv.constant0._Z16normalize_resultPfS_i,"a",@progbits
	.sectionflags	@""
	.align	4
.nv.constant0._Z16normalize_resultPfS_i:
	.zero		916


//--------------------- .nv.constant0._Z7mat_mulPfS_S_iii --------------------------
	.section	.nv.constant0._Z7mat_mulPfS_S_iii,"a",@progbits
	.sectionflags	@""
	.align	4
.nv.constant0._Z7mat_mulPfS_S_iii:
	.zero		932


//--------------------- .nv.constant0._Z25mean_center_and_transposePfiiS_S_ --------------------------
	.section	.nv.constant0._Z25mean_center_and_transposePfiiS_S_,"a",@progbits
	.sectionflags	@""
	.align	4
.nv.constant0._Z25mean_center_and_transposePfiiS_S_:
	.zero		928


//--------------------- .nv.constant0._Z7get_sumPfS_i --------------------------
	.section	.nv.constant0._Z7get_sumPfS_i,"a",@progbits
	.sectionflags	@""
	.align	4
.nv.constant0._Z7get_sumPfS_i:
	.zero		916


//--------------------- SYMBOLS --------------------------

	.type		.nv.reservedSmem.offset0,@object
	.size		.nv.reservedSmem.offset0,0x4
	.type		.nv.reservedSmem.cap,@object
	.size		.nv.reservedSmem.cap,0x4
